	.target	sm_90a

	.elftype	@"ET_EXEC"


//--------------------- .note.nv.tkinfo           --------------------------
	.section	.note.nv.tkinfo,"",@"SHT_NOTE"
	.sectionflags	@"SHF_NOTE_NV_TKINFO"
	.tkinfo
        /*0018*/ 	.word	0x00000002
        /*0030*/ 	.string	""
        /*0030*/ 	.string	"ptxas"
        /*0030*/ 	.string	"Cuda compilation tools, release 13.0, V13.0.88"
        /*0030*/ 	.string	"Build cuda_13.0.r13.0/compiler.36424714_0"
        /*0030*/ 	.string	"-v  -suppress-debug-info  -lineinfo  -arch sm_90a "



//--------------------- .note.nv.cuinfo           --------------------------
	.section	.note.nv.cuinfo,"",@"SHT_NOTE"
	.sectionflags	@"SHF_NOTE_NV_CUINFO"
        /*0018*/ 	.short	0x0002
        /*001a*/ 	.short	0x005a
        /*001c*/ 	.short	0x0082
	.zero		2


//--------------------- .nv.info                  --------------------------
	.section	.nv.info,"",@"SHT_CUDA_INFO"
	.align	4


	//----- nvinfo : EIATTR_REGCOUNT
	.align		4
        /*0000*/ 	.byte	0x04, 0x2f
        /*0002*/ 	.short	(.L_1 - .L_0)
	.align		4
.L_0:
        /*0004*/ 	.word	index@(matmul_kernel)
        /*0008*/ 	.word	0x000000a6


	//----- nvinfo : EIATTR_FRAME_SIZE
	.align		4
.L_1:
        /*000c*/ 	.byte	0x04, 0x11
        /*000e*/ 	.short	(.L_3 - .L_2)
	.align		4
.L_2:
        /*0010*/ 	.word	index@(matmul_kernel)
        /*0014*/ 	.word	0x00000000


	//----- nvinfo : EIATTR_MIN_STACK_SIZE
	.align		4
.L_3:
        /*0018*/ 	.byte	0x04, 0x12
        /*001a*/ 	.short	(.L_5 - .L_4)
	.align		4
.L_4:
        /*001c*/ 	.word	index@(matmul_kernel)
        /*0020*/ 	.word	0x00000000
.L_5:


//--------------------- .nv.compat                --------------------------
	.section	.nv.compat,"",@"SHT_CUDA_COMPAT_INFO"
	.align	4
        /*0000*/ 	.byte	0x02, 0x09, 0x01, 0x00, 0x02, 0x02, 0x01, 0x00, 0x02, 0x05, 0x05, 0x00, 0x03, 0x07, 0x01, 0x01
        /*0010*/ 	.byte	0x02, 0x03, 0x00, 0x00, 0x02, 0x06, 0x01, 0x00, 0x04, 0x0b, 0x08, 0x00, 0x00, 0x00, 0x00, 0x00
        /*0020*/ 	.byte	0x00, 0x00, 0x00, 0x00


//--------------------- .nv.info.matmul_kernel    --------------------------
	.section	.nv.info.matmul_kernel,"",@"SHT_CUDA_INFO"
	.sectionflags	@""
	.align	4


	//----- nvinfo : EIATTR_CUDA_API_VERSION
	.align		4
        /*0000*/ 	.byte	0x04, 0x37
        /*0002*/ 	.short	(.L_7 - .L_6)
.L_6:
        /*0004*/ 	.word	0x00000082


	//----- nvinfo : EIATTR_KPARAM_INFO
	.align		4
.L_7:
        /*0008*/ 	.byte	0x04, 0x17
        /*000a*/ 	.short	(.L_9 - .L_8)
.L_8:
        /*000c*/ 	.word	0x00000000
        /*0010*/ 	.short	0x000d
        /*0012*/ 	.short	0x0048
        /*0014*/ 	.byte	0x00, 0xf4, 0x21, 0x00


	//----- nvinfo : EIATTR_KPARAM_INFO
	.align		4
.L_9:
        /*0018*/ 	.byte	0x04, 0x17
        /*001a*/ 	.short	(.L_11 - .L_10)
.L_10:
        /*001c*/ 	.word	0x00000000
        /*0020*/ 	.short	0x000c
        /*0022*/ 	.short	0x0040
        /*0024*/ 	.byte	0x00, 0xf4, 0x21, 0x00


	//----- nvinfo : EIATTR_KPARAM_INFO
	.align		4
.L_11:
        /*0028*/ 	.byte	0x04, 0x17
        /*002a*/ 	.short	(.L_13 - .L_12)
.L_12:
        /*002c*/ 	.word	0x00000000
        /*0030*/ 	.short	0x000b
        /*0032*/ 	.short	0x0038
        /*0034*/ 	.byte	0x00, 0xf0, 0x11, 0x00


	//----- nvinfo : EIATTR_KPARAM_INFO
	.align		4
.L_13:
        /*0038*/ 	.byte	0x04, 0x17
        /*003a*/ 	.short	(.L_15 - .L_14)
.L_14:
        /*003c*/ 	.word	0x00000000
        /*0040*/ 	.short	0x000a
        /*0042*/ 	.short	0x0034
        /*0044*/ 	.byte	0x00, 0xf0, 0x11, 0x00


	//----- nvinfo : EIATTR_KPARAM_INFO
	.align		4
.L_15:
        /*0048*/ 	.byte	0x04, 0x17
        /*004a*/ 	.short	(.L_17 - .L_16)
.L_16:
        /*004c*/ 	.word	0x00000000
        /*0050*/ 	.short	0x0009
        /*0052*/ 	.short	0x0030
        /*0054*/ 	.byte	0x00, 0xf0, 0x11, 0x00


	//----- nvinfo : EIATTR_KPARAM_INFO
	.align		4
.L_17:
        /*0058*/ 	.byte	0x04, 0x17
        /*005a*/ 	.short	(.L_19 - .L_18)
.L_18:
        /*005c*/ 	.word	0x00000000
        /*0060*/ 	.short	0x0008
        /*0062*/ 	.short	0x002c
        /*0064*/ 	.byte	0x00, 0xf0, 0x11, 0x00


	//----- nvinfo : EIATTR_KPARAM_INFO
	.align		4
.L_19:
        /*0068*/ 	.byte	0x04, 0x17
        /*006a*/ 	.short	(.L_21 - .L_20)
.L_20:
        /*006c*/ 	.word	0x00000000
        /*0070*/ 	.short	0x0007
        /*0072*/ 	.short	0x0028
        /*0074*/ 	.byte	0x00, 0xf0, 0x11, 0x00


	//----- nvinfo : EIATTR_KPARAM_INFO
	.align		4
.L_21:
        /*0078*/ 	.byte	0x04, 0x17
        /*007a*/ 	.short	(.L_23 - .L_22)
.L_22:
        /*007c*/ 	.word	0x00000000
        /*0080*/ 	.short	0x0006
        /*0082*/ 	.short	0x0024
        /*0084*/ 	.byte	0x00, 0xf0, 0x11, 0x00


	//----- nvinfo : EIATTR_KPARAM_INFO
	.align		4
.L_23:
        /*0088*/ 	.byte	0x04, 0x17
        /*008a*/ 	.short	(.L_25 - .L_24)
.L_24:
        /*008c*/ 	.word	0x00000000
        /*0090*/ 	.short	0x0005
        /*0092*/ 	.short	0x0020
        /*0094*/ 	.byte	0x00, 0xf0, 0x11, 0x00


	//----- nvinfo : EIATTR_KPARAM_INFO
	.align		4
.L_25:
        /*0098*/ 	.byte	0x04, 0x17
        /*009a*/ 	.short	(.L_27 - .L_26)
.L_26:
        /*009c*/ 	.word	0x00000000
        /*00a0*/ 	.short	0x0004
        /*00a2*/ 	.short	0x001c
        /*00a4*/ 	.byte	0x00, 0xf0, 0x11, 0x00


	//----- nvinfo : EIATTR_KPARAM_INFO
	.align		4
.L_27:
        /*00a8*/ 	.byte	0x04, 0x17
        /*00aa*/ 	.short	(.L_29 - .L_28)
.L_28:
        /*00ac*/ 	.word	0x00000000
        /*00b0*/ 	.short	0x0003
        /*00b2*/ 	.short	0x0018
        /*00b4*/ 	.byte	0x00, 0xf0, 0x11, 0x00


	//----- nvinfo : EIATTR_KPARAM_INFO
	.align		4
.L_29:
        /*00b8*/ 	.byte	0x04, 0x17
        /*00ba*/ 	.short	(.L_31 - .L_30)
.L_30:
        /*00bc*/ 	.word	0x00000000
        /*00c0*/ 	.short	0x0002
        /*00c2*/ 	.short	0x0010
        /*00c4*/ 	.byte	0x00, 0xf4, 0x21, 0x00


	//----- nvinfo : EIATTR_KPARAM_INFO
	.align		4
.L_31:
        /*00c8*/ 	.byte	0x04, 0x17
        /*00ca*/ 	.short	(.L_33 - .L_32)
.L_32:
        /*00cc*/ 	.word	0x00000000
        /*00d0*/ 	.short	0x0001
        /*00d2*/ 	.short	0x0008
        /*00d4*/ 	.byte	0x00, 0xf4, 0x21, 0x00


	//----- nvinfo : EIATTR_KPARAM_INFO
	.align		4
.L_33:
        /*00d8*/ 	.byte	0x04, 0x17
        /*00da*/ 	.short	(.L_35 - .L_34)
.L_34:
        /*00dc*/ 	.word	0x00000000
        /*00e0*/ 	.short	0x0000
        /*00e2*/ 	.short	0x0000
        /*00e4*/ 	.byte	0x00, 0xf4, 0x21, 0x00


	//----- nvinfo : EIATTR_SPARSE_MMA_MASK
	.align		4
.L_35:
        /*00e8*/ 	.byte	0x03, 0x50
        /*00ea*/ 	.short	0x0000


	//----- nvinfo : EIATTR_MAXREG_COUNT
	.align		4
        /*00ec*/ 	.byte	0x03, 0x1b
        /*00ee*/ 	.short	0x00ff


	//----- nvinfo : EIATTR_NUM_BARRIERS
	.align		4
        /*00f0*/ 	.byte	0x02, 0x4c
        /*00f2*/ 	.byte	0x01
	.zero		1


	//----- nvinfo : EIATTR_MERCURY_ISA_VERSION
	.align		4
        /*00f4*/ 	.byte	0x03, 0x5f
        /*00f6*/ 	.short	0x0101


	//----- nvinfo : EIATTR_EXIT_INSTR_OFFSETS
	.align		4
        /*00f8*/ 	.byte	0x04, 0x1c
        /*00fa*/ 	.short	(.L_37 - .L_36)


	//   ....[0]....
.L_36:
        /*00fc*/ 	.word	0x000053f0


	//   ....[1]....
        /*0100*/ 	.word	0x00005420


	//----- nvinfo : EIATTR_REQNTID
	.align		4
.L_37:
        /*0104*/ 	.byte	0x04, 0x10
        /*0106*/ 	.short	(.L_39 - .L_38)
.L_38:
        /*0108*/ 	.word	0x00000080
        /*010c*/ 	.word	0x00000001
        /*0110*/ 	.word	0x00000001


	//----- nvinfo : EIATTR_CBANK_PARAM_SIZE
	.align		4
.L_39:
        /*0114*/ 	.byte	0x03, 0x19
        /*0116*/ 	.short	0x0050


	//----- nvinfo : EIATTR_PARAM_CBANK
	.align		4
        /*0118*/ 	.byte	0x04, 0x0a
        /*011a*/ 	.short	(.L_41 - .L_40)
	.align		4
.L_40:
        /*011c*/ 	.word	index@(.nv.constant0.matmul_kernel)
        /*0120*/ 	.short	0x0210
        /*0122*/ 	.short	0x0050


	//----- nvinfo : EIATTR_SW_WAR
	.align		4
.L_41:
        /*0124*/ 	.byte	0x04, 0x36
        /*0126*/ 	.short	(.L_43 - .L_42)
.L_42:
        /*0128*/ 	.word	0x00000008
.L_43:


//--------------------- .nv.callgraph             --------------------------
	.section	.nv.callgraph,"",@"SHT_CUDA_CALLGRAPH"
	.align	4
	.sectionentsize	8
	.align		4
        /*0000*/ 	.word	0x00000000
	.align		4
        /*0004*/ 	.word	0xffffffff
	.align		4
        /*0008*/ 	.word	0x00000000
	.align		4
        /*000c*/ 	.word	0xfffffffe
	.align		4
        /*0010*/ 	.word	0x00000000
	.align		4
        /*0014*/ 	.word	0xfffffffd
	.align		4
        /*0018*/ 	.word	0x00000000
	.align		4
        /*001c*/ 	.word	0xfffffffc


//--------------------- .text.matmul_kernel       --------------------------
	.section	.text.matmul_kernel,"ax",@progbits
	.align	128
        .global         matmul_kernel
        .type           matmul_kernel,@function
        .size           matmul_kernel,(.L_x_3 - matmul_kernel)
        .other          matmul_kernel,@"STO_CUDA_ENTRY STV_DEFAULT"
matmul_kernel:
.text.matmul_kernel:
[----:B------:R-:W-:Y:S08]  /*0000*/  LDC R1, c[0x0][0x28] ;  /* 0x00000a00ff017b82 */ /* 0x000ff00000000800 */
[----:B------:R-:W0:Y:S01]  /*0010*/  LDC.64 R16, c[0x0][0x228] ;  /* 0x00008a00ff107b82 */ /* 0x000e220000000a00 */
[----:B------:R-:W1:Y:S01]  /*0020*/  S2R R5, SR_CTAID.X ;  /* 0x0000000000057919 */ /* 0x000e620000002500 */
[----:B------:R-:W-:Y:S01]  /*0030*/  UMOV UR4, 0x400 ;  /* 0x0000040000047882 */ /* 0x000fe20000000000 */
[----:B------:R-:W-:Y:S01]  /*0040*/  ULDC.64 UR6, c[0x0][0x208] ;  /* 0x0000820000067ab9 */ /* 0x000fe20000000a00 */
[----:B------:R-:W2:Y:S04]  /*0050*/  S2R R34, SR_TID.X ;  /* 0x0000000000227919 */ /* 0x000ea80000002100 */
[----:B------:R-:W3:Y:S08]  /*0060*/  LDC R75, c[0x0][0x230] ;  /* 0x00008c00ff4b7b82 */ /* 0x000ef00000000800 */
[----:B------:R-:W4:Y:S01]  /*0070*/  S2UR UR5, SR_CgaCtaId ;  /* 0x00000000000579c3 */ /* 0x000f220000008800 */
[----:B0-----:R-:W-:-:S05]  /*0080*/  VIADD R0, R17, 0x1f ;  /* 0x0000001f11007836 */ /* 0x001fca0000000000 */
[----:B------:R-:W-:Y:S01]  /*0090*/  SHF.R.S32.HI R3, RZ, 0x1f, R0 ;  /* 0x0000001fff037819 */ /* 0x000fe20000011400 */
[----:B---3--:R-:W-:-:S03]  /*00a0*/  VIADD R75, R75, 0x7f ;  /* 0x0000007f4b4b7836 */ /* 0x008fc60000000000 */
[----:B------:R-:W-:Y:S02]  /*00b0*/  LEA.HI R3, R3, R0, RZ, 0x5 ;  /* 0x0000000003037211 */ /* 0x000fe400078f28ff */
[----:B-1----:R-:W-:Y:S02]  /*00c0*/  IABS R8, R5 ;  /* 0x0000000500087213 */ /* 0x002fe40000000000 */
[----:B------:R-:W-:Y:S02]  /*00d0*/  SHF.R.S32.HI R3, RZ, 0x5, R3 ;  /* 0x00000005ff037819 */ /* 0x000fe40000011403 */
[C---:B--2---:R-:W-:Y:S01]  /*00e0*/  LOP3.LUT R33, R34.reuse, 0x1f, RZ, 0xc0, !PT ;  /* 0x0000001f22217812 */ /* 0x044fe200078ec0ff */
[----:B----4-:R-:W-:Y:S01]  /*00f0*/  ULEA UR4, UR5, UR4, 0x18 ;  /* 0x0000000405047291 */ /* 0x010fe2000f8ec03f */
[----:B------:R-:W-:Y:S01]  /*0100*/  SHF.R.U32.HI R70, RZ, 0x5, R34 ;  /* 0x00000005ff467819 */ /* 0x000fe20000011622 */
[----:B------:R-:W-:Y:S01]  /*0110*/  IMAD.SHL.U32 R4, R3, 0x8, RZ ;  /* 0x0000000803047824 */ /* 0x000fe200078e00ff */
[----:B------:R-:W-:-:S02]  /*0120*/  LEA.HI R71, R34, 0x1c, RZ, 0x1b ;  /* 0x0000001c22477811 */ /* 0x000fc400078fd8ff */
[----:B------:R-:W-:Y:S02]  /*0130*/  SGXT.U32 R70, R70, 0x2 ;  /* 0x000000024646781a */ /* 0x000fe40000000000 */
[-C--:B------:R-:W-:Y:S02]  /*0140*/  IABS R7, R4.reuse ;  /* 0x0000000400077213 */ /* 0x080fe40000000000 */
[----:B------:R-:W-:Y:S02]  /*0150*/  IABS R10, R4 ;  /* 0x00000004000a7213 */ /* 0x000fe40000000000 */
[----:B------:R-:W0:Y:S08]  /*0160*/  I2F.RP R0, R7 ;  /* 0x0000000700007306 */ /* 0x000e300000209400 */
[----:B0-----:R-:W0:Y:S02]  /*0170*/  MUFU.RCP R0, R0 ;  /* 0x0000000000007308 */ /* 0x001e240000001000 */
[----:B0-----:R-:W-:-:S02]  /*0180*/  VIADD R2, R0, 0xffffffe ;  /* 0x0ffffffe00027836 */ /* 0x001fc40000000000 */
[----:B------:R-:W-:-:S04]  /*0190*/  IMAD.MOV R0, RZ, RZ, -R10 ;  /* 0x000000ffff007224 */ /* 0x000fc800078e0a0a */
[----:B------:R0:W1:Y:S02]  /*01a0*/  F2I.FTZ.U32.TRUNC.NTZ R3, R2 ;  /* 0x0000000200037305 */ /* 0x000064000021f000 */
[----:B0-----:R-:W-:Y:S02]  /*01b0*/  IMAD.MOV.U32 R2, RZ, RZ, RZ ;  /* 0x000000ffff027224 */ /* 0x001fe400078e00ff */
[----:B-1----:R-:W-:-:S04]  /*01c0*/  IMAD.MOV R6, RZ, RZ, -R3 ;  /* 0x000000ffff067224 */ /* 0x002fc800078e0a03 */
[----:B------:R-:W-:Y:S02]  /*01d0*/  IMAD R9, R6, R7, RZ ;  /* 0x0000000706097224 */ /* 0x000fe400078e02ff */
[----:B------:R-:W-:Y:S02]  /*01e0*/  IMAD.MOV.U32 R6, RZ, RZ, R8 ;  /* 0x000000ffff067224 */ /* 0x000fe400078e0008 */
[----:B------:R-:W-:-:S06]  /*01f0*/  IMAD.HI.U32 R3, R3, R9, R2 ;  /* 0x0000000903037227 */ /* 0x000fcc00078e0002 */
[----:B------:R-:W-:-:S04]  /*0200*/  IMAD.HI.U32 R3, R3, R6, RZ ;  /* 0x0000000603037227 */ /* 0x000fc800078e00ff */
[----:B------:R-:W-:-:S05]  /*0210*/  IMAD R0, R3, R0, R6 ;  /* 0x0000000003007224 */ /* 0x000fca00078e0206 */
[----:B------:R-:W-:-:S13]  /*0220*/  ISETP.GT.U32.AND P1, PT, R7, R0, PT ;  /* 0x000000000700720c */ /* 0x000fda0003f24070 */
[----:B------:R-:W-:Y:S02]  /*0230*/  @!P1 IMAD.IADD R0, R0, 0x1, -R7 ;  /* 0x0000000100009824 */ /* 0x000fe400078e0a07 */
[----:B------:R-:W-:Y:S01]  /*0240*/  @!P1 VIADD R3, R3, 0x1 ;  /* 0x0000000103039836 */ /* 0x000fe20000000000 */
[----:B------:R-:W-:Y:S02]  /*0250*/  ISETP.NE.AND P1, PT, R4, RZ, PT ;  /* 0x000000ff0400720c */ /* 0x000fe40003f25270 */
[----:B------:R-:W-:Y:S02]  /*0260*/  ISETP.GE.U32.AND P0, PT, R0, R7, PT ;  /* 0x000000070000720c */ /* 0x000fe40003f06070 */
[----:B------:R-:W-:-:S04]  /*0270*/  LOP3.LUT R0, R5, R4, RZ, 0x3c, !PT ;  /* 0x0000000405007212 */ /* 0x000fc800078e3cff */
[----:B------:R-:W-:Y:S01]  /*0280*/  ISETP.GE.AND P2, PT, R0, RZ, PT ;  /* 0x000000ff0000720c */ /* 0x000fe20003f46270 */
[----:B------:R-:W-:-:S06]  /*0290*/  VIADD R0, R16, 0x1f ;  /* 0x0000001f10007836 */ /* 0x000fcc0000000000 */
[----:B------:R-:W-:-:S04]  /*02a0*/  @P0 VIADD R3, R3, 0x1 ;  /* 0x0000000103030836 */ /* 0x000fc80000000000 */
[----:B------:R-:W-:Y:S01]  /*02b0*/  IMAD.MOV.U32 R2, RZ, RZ, R3 ;  /* 0x000000ffff027224 */ /* 0x000fe200078e0003 */
[----:B------:R-:W-:-:S03]  /*02c0*/  SHF.R.S32.HI R3, RZ, 0x1f, R0 ;  /* 0x0000001fff037819 */ /* 0x000fc60000011400 */
[----:B------:R-:W-:Y:S01]  /*02d0*/  @!P2 IMAD.MOV R2, RZ, RZ, -R2 ;  /* 0x000000ffff02a224 */ /* 0x000fe200078e0a02 */
[----:B------:R-:W-:Y:S02]  /*02e0*/  @!P1 LOP3.LUT R2, RZ, R4, RZ, 0x33, !PT ;  /* 0x00000004ff029212 */ /* 0x000fe400078e33ff */
[----:B------:R-:W-:-:S03]  /*02f0*/  LEA.HI R3, R3, R0, RZ, 0x5 ;  /* 0x0000000003037211 */ /* 0x000fc600078f28ff */
[----:B------:R-:W-:Y:S02]  /*0300*/  IMAD.SHL.U32 R6, R2, 0x8, RZ ;  /* 0x0000000802067824 */ /* 0x000fe400078e00ff */
[----:B------:R-:W-:-:S03]  /*0310*/  IMAD.MOV R2, RZ, RZ, -R2 ;  /* 0x000000ffff027224 */ /* 0x000fc600078e0a02 */
[----:B------:R-:W-:Y:S01]  /*0320*/  LEA.HI.SX32 R3, R3, -R6, 0x1b ;  /* 0x8000000603037211 */ /* 0x000fe200078fdaff */
[----:B------:R-:W-:-:S03]  /*0330*/  IMAD R4, R4, R2, R5 ;  /* 0x0000000204047224 */ /* 0x000fc600078e0205 */
[----:B------:R-:W-:Y:S02]  /*0340*/  VIMNMX R11, R3, 0x8, PT ;  /* 0x00000008030b7848 */ /* 0x000fe40003fe0100 */
[----:B------:R-:W-:Y:S02]  /*0350*/  IABS R9, R4 ;  /* 0x0000000400097213 */ /* 0x000fe40000000000 */
[----:B------:R-:W-:-:S04]  /*0360*/  IABS R7, R11 ;  /* 0x0000000b00077213 */ /* 0x000fc80000000000 */
[----:B------:R-:W0:Y:S08]  /*0370*/  I2F.RP R0, R7 ;  /* 0x0000000700007306 */ /* 0x000e300000209400 */
[----:B0-----:R-:W0:Y:S02]  /*0380*/  MUFU.RCP R0, R0 ;  /* 0x0000000000007308 */ /* 0x001e240000001000 */
[----:B0-----:R-:W-:-:S06]  /*0390*/  VIADD R3, R0, 0xffffffe ;  /* 0x0ffffffe00037836 */ /* 0x001fcc0000000000 */
[----:B------:R-:W0:Y:S02]  /*03a0*/  F2I.FTZ.U32.TRUNC.NTZ R3, R3 ;  /* 0x0000000300037305 */ /* 0x000e24000021f000 */
[----:B0-----:R-:W-:-:S04]  /*03b0*/  IMAD.MOV R8, RZ, RZ, -R3 ;  /* 0x000000ffff087224 */ /* 0x001fc800078e0a03 */
[----:B------:R-:W-:Y:S01]  /*03c0*/  IMAD.MOV.U32 R2, RZ, RZ, R8 ;  /* 0x000000ffff027224 */ /* 0x000fe200078e0008 */
[----:B------:R-:W-:-:S03]  /*03d0*/  IABS R8, R11 ;  /* 0x0000000b00087213 */ /* 0x000fc60000000000 */
[----:B------:R-:W-:Y:S02]  /*03e0*/  IMAD R5, R2, R7, RZ ;  /* 0x0000000702057224 */ /* 0x000fe400078e02ff */
[----:B------:R-:W-:Y:S02]  /*03f0*/  IMAD.MOV.U32 R2, RZ, RZ, RZ ;  /* 0x000000ffff027224 */ /* 0x000fe400078e00ff */
[----:B------:R-:W-:Y:S02]  /*0400*/  IMAD.MOV R0, RZ, RZ, -R8 ;  /* 0x000000ffff007224 */ /* 0x000fe400078e0a08 */
        /* <DEDUP_REMOVED lines=9> */
[----:B------:R-:W-:-:S07]  /*04a0*/  ISETP.GE.AND P2, PT, R0, RZ, PT ;  /* 0x000000ff0000720c */ /* 0x000fce0003f46270 */
[----:B------:R-:W-:Y:S01]  /*04b0*/  @P0 VIADD R2, R2, 0x1 ;  /* 0x0000000102020836 */ /* 0x000fe20000000000 */
[----:B------:R-:W-:-:S05]  /*04c0*/  ISETP.GT.AND P0, PT, R75, 0x7f, PT ;  /* 0x0000007f4b00780c */ /* 0x000fca0003f04270 */
[----:B------:R-:W-:Y:S01]  /*04d0*/  @!P2 IMAD.MOV R2, RZ, RZ, -R2 ;  /* 0x000000ffff02a224 */ /* 0x000fe200078e0a02 */
[----:B------:R-:W-:-:S05]  /*04e0*/  @!P1 LOP3.LUT R2, RZ, R11, RZ, 0x33, !PT ;  /* 0x0000000bff029212 */ /* 0x000fca00078e33ff */
[----:B------:R-:W-:Y:S02]  /*04f0*/  IMAD.MOV R0, RZ, RZ, -R2 ;  /* 0x000000ffff007224 */ /* 0x000fe400078e0a02 */
[C---:B------:R-:W-:Y:S01]  /*0500*/  @!P0 IMAD.SHL.U32 R32, R34.reuse, 0x2, RZ ;  /* 0x0000000222208824 */ /* 0x040fe200078e00ff */
[C---:B------:R-:W-:Y:S01]  /*0510*/  @!P0 LOP3.LUT R30, R34.reuse, 0x40, RZ, 0xc0, !PT ;  /* 0x00000040221e8812 */ /* 0x040fe200078ec0ff */
[----:B------:R-:W-:Y:S01]  /*0520*/  IMAD R0, R11, R0, R4 ;  /* 0x000000000b007224 */ /* 0x000fe200078e0204 */
[----:B------:R-:W-:Y:S01]  /*0530*/  @!P0 CS2R R52, SRZ ;  /* 0x0000000000348805 */ /* 0x000fe2000001ff00 */
[----:B------:R-:W-:Y:S01]  /*0540*/  @!P0 IMAD.SHL.U32 R31, R34, 0x40, RZ ;  /* 0x00000040221f8824 */ /* 0x000fe200078e00ff */
[----:B------:R-:W-:Y:S01]  /*0550*/  @!P0 CS2R R54, SRZ ;  /* 0x0000000000368805 */ /* 0x000fe2000001ff00 */
[----:B------:R-:W-:Y:S02]  /*0560*/  IMAD.IADD R0, R6, 0x1, R0 ;  /* 0x0000000106007824 */ /* 0x000fe400078e0200 */
[----:B------:R-:W-:-:S02]  /*0570*/  @!P0 IMAD.SHL.U32 R29, R34, 0x8, RZ ;  /* 0x00000008221d8824 */ /* 0x000fc400078e00ff */
[----:B------:R-:W-:Y:S02]  /*0580*/  IMAD R33, R0, 0x20, R33 ;  /* 0x0000002000217824 */ /* 0x000fe400078e0221 */
[----:B------:R-:W-:Y:S01]  /*0590*/  IMAD.SHL.U32 R28, R2, 0x20, RZ ;  /* 0x00000020021c7824 */ /* 0x000fe200078e00ff */
[----:B------:R-:W-:Y:S06]  /*05a0*/  @!P0 BRA `(.L_x_0) ;  /* 0x00000048002c8947 */ /* 0x000fec0003800000 */
[----:B------:R-:W-:Y:S01]  /*05b0*/  IABS R9, R16 ;  /* 0x0000001000097213 */ /* 0x000fe20000000000 */
[C---:B------:R-:W-:Y:S01]  /*05c0*/  VIADD R10, R28.reuse, 0x1d ;  /* 0x0000001d1c0a7836 */ /* 0x040fe20000000000 */
[----:B------:R-:W-:Y:S01]  /*05d0*/  IABS R2, R17 ;  /* 0x0000001100027213 */ /* 0x000fe20000000000 */
[----:B------:R-:W-:Y:S01]  /*05e0*/  VIADD R13, R28, 0x1c ;  /* 0x0000001c1c0d7836 */ /* 0x000fe20000000000 */
[----:B------:R-:W0:Y:S01]  /*05f0*/  I2F.RP R3, R9 ;  /* 0x0000000900037306 */ /* 0x000e220000209400 */
[----:B------:R-:W-:Y:S01]  /*0600*/  ISETP.NE.AND P5, PT, R16, RZ, PT ;  /* 0x000000ff1000720c */ /* 0x000fe20003fa5270 */
[----:B------:R-:W-:Y:S01]  /*0610*/  VIADD R14, R28, 0x1b ;  /* 0x0000001b1c0e7836 */ /* 0x000fe20000000000 */
[----:B------:R-:W-:Y:S01]  /*0620*/  ISETP.GE.AND P3, PT, R10, RZ, PT ;  /* 0x000000ff0a00720c */ /* 0x000fe20003f66270 */
[C---:B------:R-:W-:Y:S01]  /*0630*/  VIADD R15, R28.reuse, 0x1a ;  /* 0x0000001a1c0f7836 */ /* 0x040fe20000000000 */
[----:B------:R-:W-:Y:S01]  /*0640*/  IABS R61, R28 ;  /* 0x0000001c003d7213 */ /* 0x000fe20000000000 */
[C---:B------:R-:W-:Y:S01]  /*0650*/  VIADD R21, R28.reuse, 0x15 ;  /* 0x000000151c157836 */ /* 0x040fe20000000000 */
[----:B------:R-:W1:Y:S01]  /*0660*/  LDC.64 R78, c[0x0][0x218] ;  /* 0x00008600ff4e7b82 */ /* 0x000e620000000a00 */
[----:B------:R-:W2:Y:S01]  /*0670*/  I2F.RP R0, R2 ;  /* 0x0000000200007306 */ /* 0x000ea20000209400 */
[C---:B------:R-:W-:Y:S01]  /*0680*/  VIADD R22, R28.reuse, 0x14 ;  /* 0x000000141c167836 */ /* 0x040fe20000000000 */
[----:B------:R-:W-:Y:S01]  /*0690*/  ULDC UR5, c[0x0][0x234] ;  /* 0x00008d0000057ab9 */ /* 0x000fe20000000800 */
[----:B------:R-:W-:Y:S01]  /*06a0*/  IABS R18, R21 ;  /* 0x0000001500127213 */ /* 0x000fe20000000000 */
[C---:B------:R-:W-:Y:S01]  /*06b0*/  VIADD R24, R28.reuse, 0x13 ;  /* 0x000000131c187836 */ /* 0x040fe20000000000 */
[----:B------:R-:W-:Y:S01]  /*06c0*/  ULDC.64 UR8, c[0x0][0x210] ;  /* 0x0000840000087ab9 */ /* 0x000fe20000000a00 */
[----:B------:R-:W-:Y:S01]  /*06d0*/  IABS R20, R22 ;  /* 0x0000001600147213 */ /* 0x000fe20000000000 */
[C---:B------:R-:W-:Y:S01]  /*06e0*/  VIADD R26, R28.reuse, 0x11 ;  /* 0x000000111c1a7836 */ /* 0x040fe20000000000 */
[----:B0-----:R-:W0:Y:S01]  /*06f0*/  MUFU.RCP R3, R3 ;  /* 0x0000000300037308 */ /* 0x001e220000001000 */
[C---:B------:R-:W-:Y:S01]  /*0700*/  VIADD R30, R28.reuse, 0x10 ;  /* 0x000000101c1e7836 */ /* 0x040fe20000000000 */
[----:B------:R-:W3:Y:S01]  /*0710*/  LDC R69, c[0x0][0x23c] ;  /* 0x00008f00ff457b82 */ /* 0x000ee20000000800 */
[C---:B------:R-:W-:Y:S01]  /*0720*/  VIADD R32, R28.reuse, 0x4 ;  /* 0x000000041c207836 */ /* 0x040fe20000000000 */
[----:B------:R-:W-:Y:S01]  /*0730*/  IABS R23, R26 ;  /* 0x0000001a00177213 */ /* 0x000fe20000000000 */
[C---:B------:R-:W-:Y:S01]  /*0740*/  VIADD R36, R28.reuse, 0x3 ;  /* 0x000000031c247836 */ /* 0x040fe20000000000 */
[----:B------:R-:W-:Y:S01]  /*0750*/  IABS R25, R30 ;  /* 0x0000001e00197213 */ /* 0x000fe20000000000 */
[----:B------:R-:W-:Y:S01]  /*0760*/  VIADD R38, R28, 0x1 ;  /* 0x000000011c267836 */ /* 0x000fe20000000000 */
[----:B--2---:R-:W2:Y:S01]  /*0770*/  MUFU.RCP R0, R0 ;  /* 0x0000000000007308 */ /* 0x004ea20000001000 */
[----:B------:R-:W-:-:S02]  /*0780*/  IABS R53, R32 ;  /* 0x0000002000357213 */ /* 0x000fc40000000000 */
[----:B------:R-:W-:Y:S02]  /*0790*/  IABS R55, R36 ;  /* 0x0000002400377213 */ /* 0x000fe40000000000 */
[----:B------:R-:W-:Y:S02]  /*07a0*/  IABS R59, R38 ;  /* 0x00000026003b7213 */ /* 0x000fe40000000000 */
[C---:B------:R-:W-:Y:S01]  /*07b0*/  LOP3.LUT R76, R34.reuse, 0x7f, RZ, 0xc0, !PT ;  /* 0x0000007f224c7812 */ /* 0x040fe200078ec0ff */
[----:B0-----:R-:W-:Y:S01]  /*07c0*/  VIADD R6, R3, 0xffffffe ;  /* 0x0ffffffe03067836 */ /* 0x001fe20000000000 */
[C---:B------:R-:W-:Y:S02]  /*07d0*/  LEA.HI R74, R34.reuse, 0x7c, RZ, 0x1b ;  /* 0x0000007c224a7811 */ /* 0x040fe400078fd8ff */
[C---:B------:R-:W-:Y:S01]  /*07e0*/  LEA.HI R73, R34.reuse, 0x5c, RZ, 0x1b ;  /* 0x0000005c22497811 */ /* 0x040fe200078fd8ff */
[----:B------:R0:W4:Y:S01]  /*07f0*/  F2I.FTZ.U32.TRUNC.NTZ R7, R6 ;  /* 0x0000000600077305 */ /* 0x000122000021f000 */
[----:B------:R-:W-:Y:S01]  /*0800*/  LEA.HI R72, R34, 0x3c, RZ, 0x1b ;  /* 0x0000003c22487811 */ /* 0x000fe200078fd8ff */
[----:B--2---:R-:W-:-:S02]  /*0810*/  VIADD R4, R0, 0xffffffe ;  /* 0x0ffffffe00047836 */ /* 0x004fc40000000000 */
[----:B------:R-:W-:-:S04]  /*0820*/  VIADD R0, R28, 0x1f ;  /* 0x0000001f1c007836 */ /* 0x000fc80000000000 */
[----:B------:R2:W5:Y:S01]  /*0830*/  F2I.FTZ.U32.TRUNC.NTZ R5, R4 ;  /* 0x0000000400057305 */ /* 0x000562000021f000 */
[----:B0-----:R-:W-:Y:S01]  /*0840*/  IMAD.MOV.U32 R6, RZ, RZ, RZ ;  /* 0x000000ffff067224 */ /* 0x001fe200078e00ff */
[----:B------:R-:W-:Y:S01]  /*0850*/  ISETP.GE.AND P0, PT, R0, RZ, PT ;  /* 0x000000ff0000720c */ /* 0x000fe20003f06270 */
[----:B---3--:R-:W-:Y:S02]  /*0860*/  IMAD R76, R76, R69, RZ ;  /* 0x000000454c4c7224 */ /* 0x008fe400078e02ff */
[----:B------:R-:W-:Y:S02]  /*0870*/  IMAD.SHL.U32 R69, R69, 0x80, RZ ;  /* 0x0000008045457824 */ /* 0x000fe400078e00ff */
[----:B----4-:R-:W-:Y:S02]  /*0880*/  IMAD.MOV R8, RZ, RZ, -R7 ;  /* 0x000000ffff087224 */ /* 0x010fe400078e0a07 */
[----:B--2---:R-:W-:Y:S02]  /*0890*/  IMAD.MOV.U32 R4, RZ, RZ, RZ ;  /* 0x000000ffff047224 */ /* 0x004fe400078e00ff */
[----:B------:R-:W-:Y:S01]  /*08a0*/  IMAD R11, R8, R9, RZ ;  /* 0x00000009080b7224 */ /* 0x000fe200078e02ff */
[----:B------:R-:W-:Y:S01]  /*08b0*/  IABS R8, R33 ;  /* 0x0000002100087213 */ /* 0x000fe20000000000 */
[----:B-----5:R-:W-:-:S02]  /*08c0*/  IMAD.MOV R3, RZ, RZ, -R5 ;  /* 0x000000ffff037224 */ /* 0x020fc400078e0a05 */
[----:B------:R-:W-:-:S06]  /*08d0*/  IMAD.HI.U32 R7, R7, R11, R6 ;  /* 0x0000000b07077227 */ /* 0x000fcc00078e0006 */
[----:B------:R-:W-:-:S04]  /*08e0*/  IMAD.HI.U32 R7, R7, R8, RZ ;  /* 0x0000000807077227 */ /* 0x000fc800078e00ff */
[----:B------:R-:W-:-:S04]  /*08f0*/  IMAD.MOV R7, RZ, RZ, -R7 ;  /* 0x000000ffff077224 */ /* 0x000fc800078e0a07 */
[----:B------:R-:W-:Y:S01]  /*0900*/  IMAD R6, R9, R7, R8 ;  /* 0x0000000709067224 */ /* 0x000fe200078e0208 */
[----:B------:R-:W-:Y:S01]  /*0910*/  IABS R8, R10 ;  /* 0x0000000a00087213 */ /* 0x000fe20000000000 */
[----:B------:R-:W-:Y:S01]  /*0920*/  IMAD R7, R3, R2, RZ ;  /* 0x0000000203077224 */ /* 0x000fe200078e02ff */
[----:B------:R-:W-:Y:S02]  /*0930*/  IABS R3, R0 ;  /* 0x0000000000037213 */ /* 0x000fe40000000000 */
[----:B------:R-:W-:Y:S01]  /*0940*/  ISETP.GT.U32.AND P1, PT, R9, R6, PT ;  /* 0x000000060900720c */ /* 0x000fe20003f24070 */
[----:B------:R-:W-:Y:S01]  /*0950*/  IMAD.HI.U32 R7, R5, R7, R4 ;  /* 0x0000000705077227 */ /* 0x000fe200078e0004 */
[----:B------:R-:W-:-:S03]  /*0960*/  IABS R10, R13 ;  /* 0x0000000d000a7213 */ /* 0x000fc60000000000 */
[----:B------:R-:W-:Y:S02]  /*0970*/  VIADD R4, R28, 0x1e ;  /* 0x0000001e1c047836 */ /* 0x000fe40000000000 */
[----:B------:R-:W-:-:S03]  /*0980*/  IMAD.HI.U32 R0, R7, R3, RZ ;  /* 0x0000000307007227 */ /* 0x000fc600078e00ff */
[----:B------:R-:W-:Y:S02]  /*0990*/  IABS R5, R4 ;  /* 0x0000000400057213 */ /* 0x000fe40000000000 */
[----:B------:R-:W-:Y:S01]  /*09a0*/  ISETP.GE.AND P6, PT, R4, RZ, PT ;  /* 0x000000ff0400720c */ /* 0x000fe20003fc6270 */
[----:B------:R-:W-:Y:S01]  /*09b0*/  @!P1 IMAD.IADD R6, R6, 0x1, -R9 ;  /* 0x0000000106069824 */ /* 0x000fe200078e0a09 */
[----:B------:R-:W-:Y:S01]  /*09c0*/  ISETP.GE.AND P1, PT, R33, RZ, PT ;  /* 0x000000ff2100720c */ /* 0x000fe20003f26270 */
[----:B------:R-:W-:Y:S02]  /*09d0*/  IMAD.MOV R4, RZ, RZ, -R0 ;  /* 0x000000ffff047224 */ /* 0x000fe400078e0a00 */
[----:B------:R-:W-:Y:S01]  /*09e0*/  IMAD.HI.U32 R0, R7, R5, RZ ;  /* 0x0000000507007227 */ /* 0x000fe200078e00ff */
[----:B------:R-:W-:-:S03]  /*09f0*/  ISETP.GT.U32.AND P2, PT, R9, R6, PT ;  /* 0x000000060900720c */ /* 0x000fc60003f44070 */
[C---:B------:R-:W-:Y:S02]  /*0a00*/  IMAD R3, R2.reuse, R4, R3 ;  /* 0x0000000402037224 */ /* 0x040fe400078e0203 */
[----:B------:R-:W-:Y:S02]  /*0a10*/  IMAD.MOV R4, RZ, RZ, -R0 ;  /* 0x000000ffff047224 */ /* 0x000fe400078e0a00 */
[----:B------:R-:W-:Y:S01]  /*0a20*/  IMAD.HI.U32 R0, R7, R8, RZ ;  /* 0x0000000807007227 */ /* 0x000fe200078e00ff */
[----:B------:R-:W-:-:S03]  /*0a30*/  ISETP.GT.U32.AND P4, PT, R2, R3, PT ;  /* 0x000000030200720c */ /* 0x000fc60003f84070 */
[----:B------:R-:W-:Y:S02]  /*0a40*/  IMAD R4, R2, R4, R5 ;  /* 0x0000000402047224 */ /* 0x000fe400078e0205 */
[----:B------:R-:W-:Y:S02]  /*0a50*/  @!P2 IMAD.IADD R6, R6, 0x1, -R9 ;  /* 0x000000010606a824 */ /* 0x000fe400078e0a09 */
[----:B------:R-:W-:Y:S01]  /*0a60*/  IMAD.HI.U32 R5, R7, R10, RZ ;  /* 0x0000000a07057227 */ /* 0x000fe200078e00ff */
[----:B------:R-:W-:-:S03]  /*0a70*/  ISETP.GT.U32.AND P2, PT, R2, R4, PT ;  /* 0x000000040200720c */ /* 0x000fc60003f44070 */
[----:B------:R-:W-:Y:S02]  /*0a80*/  IMAD.MOV R9, RZ, RZ, -R0 ;  /* 0x000000ffff097224 */ /* 0x000fe400078e0a00 */
[----:B------:R-:W-:Y:S02]  /*0a90*/  IMAD.MOV R11, RZ, RZ, -R5 ;  /* 0x000000ffff0b7224 */ /* 0x000fe400078e0a05 */
[C---:B------:R-:W-:Y:S01]  /*0aa0*/  IMAD R5, R2.reuse, R9, R8 ;  /* 0x0000000902057224 */ /* 0x040fe200078e0208 */
[----:B------:R-:W-:Y:S01]  /*0ab0*/  IABS R9, R14 ;  /* 0x0000000e00097213 */ /* 0x000fe20000000000 */
[----:B------:R-:W-:Y:S02]  /*0ac0*/  IMAD.MOV.U32 R0, RZ, RZ, R6 ;  /* 0x000000ffff007224 */ /* 0x000fe400078e0006 */
[--C-:B------:R-:W-:Y:S01]  /*0ad0*/  @!P4 IMAD.IADD R3, R3, 0x1, -R2.reuse ;  /* 0x000000010303c824 */ /* 0x100fe200078e0a02 */
[----:B------:R-:W-:Y:S01]  /*0ae0*/  ISETP.GT.U32.AND P4, PT, R2, R5, PT ;  /* 0x000000050200720c */ /* 0x000fe20003f84070 */
[----:B------:R-:W-:-:S02]  /*0af0*/  @!P2 IMAD.IADD R4, R4, 0x1, -R2 ;  /* 0x000000010404a824 */ /* 0x000fc400078e0a02 */
[C---:B------:R-:W-:Y:S01]  /*0b00*/  IMAD R6, R2.reuse, R11, R10 ;  /* 0x0000000b02067224 */ /* 0x040fe200078e020a */
[----:B------:R-:W-:Y:S01]  /*0b10*/  IABS R11, R15 ;  /* 0x0000000f000b7213 */ /* 0x000fe20000000000 */
[----:B------:R-:W-:Y:S01]  /*0b20*/  @!P1 IMAD.MOV R0, RZ, RZ, -R0 ;  /* 0x000000ffff009224 */ /* 0x000fe200078e0a00 */
[C---:B------:R-:W-:Y:S01]  /*0b30*/  ISETP.GT.U32.AND P2, PT, R2.reuse, R4, PT ;  /* 0x000000040200720c */ /* 0x040fe20003f44070 */
[----:B------:R-:W-:Y:S01]  /*0b40*/  IMAD.HI.U32 R8, R7, R9, RZ ;  /* 0x0000000907087227 */ /* 0x000fe200078e00ff */
[----:B------:R-:W-:Y:S02]  /*0b50*/  @!P5 LOP3.LUT R0, RZ, R16, RZ, 0x33, !PT ;  /* 0x00000010ff00d212 */ /* 0x000fe400078e33ff */
[C---:B------:R-:W-:Y:S01]  /*0b60*/  ISETP.GT.U32.AND P1, PT, R2.reuse, R3, PT ;  /* 0x000000030200720c */ /* 0x040fe20003f24070 */
[----:B------:R-:W-:Y:S01]  /*0b70*/  IMAD.MOV R8, RZ, RZ, -R8 ;  /* 0x000000ffff087224 */ /* 0x000fe200078e0a08 */
[----:B------:R-:W-:Y:S01]  /*0b80*/  ISETP.GT.U32.AND P5, PT, R2, R6, PT ;  /* 0x000000060200720c */ /* 0x000fe20003fa4070 */
[----:B------:R-:W-:-:S02]  /*0b90*/  VIADD R16, R28, 0x19 ;  /* 0x000000191c107836 */ /* 0x000fc40000000000 */
[----:B------:R-:W-:Y:S02]  /*0ba0*/  IMAD R8, R2, R8, R9 ;  /* 0x0000000802087224 */ /* 0x000fe400078e0209 */
[----:B------:R-:W-:Y:S01]  /*0bb0*/  IMAD.HI.U32 R9, R7, R11, RZ ;  /* 0x0000000b07097227 */ /* 0x000fe200078e00ff */
[----:B------:R-:W-:-:S03]  /*0bc0*/  IABS R12, R16 ;  /* 0x00000010000c7213 */ /* 0x000fc60000000000 */
[--C-:B------:R-:W-:Y:S01]  /*0bd0*/  @!P2 IMAD.IADD R4, R4, 0x1, -R2.reuse ;  /* 0x000000010404a824 */ /* 0x100fe200078e0a02 */
[----:B------:R-:W-:Y:S01]  /*0be0*/  ISETP.GT.U32.AND P2, PT, R2, R8, PT ;  /* 0x000000080200720c */ /* 0x000fe20003f44070 */
[--C-:B------:R-:W-:Y:S01]  /*0bf0*/  @!P1 IMAD.IADD R3, R3, 0x1, -R2.reuse ;  /* 0x0000000103039824 */ /* 0x100fe200078e0a02 */
[----:B------:R-:W-:Y:S01]  /*0c00*/  ISETP.GE.AND P1, PT, R13, RZ, PT ;  /* 0x000000ff0d00720c */ /* 0x000fe20003f26270 */
[--C-:B------:R-:W-:Y:S01]  /*0c10*/  @!P5 IMAD.IADD R6, R6, 0x1, -R2.reuse ;  /* 0x000000010606d824 */ /* 0x100fe200078e0a02 */
[----:B------:R-:W-:Y:S01]  /*0c20*/  ISETP.GE.AND P5, PT, R14, RZ, PT ;  /* 0x000000ff0e00720c */ /* 0x000fe20003fa6270 */
[----:B------:R-:W-:Y:S02]  /*0c30*/  @!P0 IMAD.MOV R3, RZ, RZ, -R3 ;  /* 0x000000ffff038224 */ /* 0x000fe400078e0a03 */
[----:B------:R-:W-:Y:S01]  /*0c40*/  IMAD.MOV R9, RZ, RZ, -R9 ;  /* 0x000000ffff097224 */ /* 0x000fe200078e0a09 */
[----:B------:R-:W-:Y:S01]  /*0c50*/  ISETP.GT.U32.AND P0, PT, R2, R6, PT ;  /* 0x000000060200720c */ /* 0x000fe20003f04070 */
[----:B------:R-:W-:-:S02]  /*0c60*/  @!P4 IMAD.IADD R5, R5, 0x1, -R2 ;  /* 0x000000010505c824 */ /* 0x000fc400078e0a02 */
[----:B------:R-:W-:Y:S02]  /*0c70*/  IMAD R9, R2, R9, R11 ;  /* 0x0000000902097224 */ /* 0x000fe400078e020b */
[----:B------:R-:W-:Y:S01]  /*0c80*/  @!P2 IMAD.IADD R8, R8, 0x1, -R2 ;  /* 0x000000010808a824 */ /* 0x000fe200078e0a02 */
[----:B------:R-:W-:Y:S01]  /*0c90*/  ISETP.GT.U32.AND P4, PT, R2, R5, PT ;  /* 0x000000050200720c */ /* 0x000fe20003f84070 */
[----:B------:R-:W-:-:S03]  /*0ca0*/  IMAD.HI.U32 R10, R7, R12, RZ ;  /* 0x0000000c070a7227 */ /* 0x000fc600078e00ff */
[----:B------:R-:W-:Y:S01]  /*0cb0*/  ISETP.GT.U32.AND P2, PT, R2, R8, PT ;  /* 0x000000080200720c */ /* 0x000fe20003f44070 */
[----:B------:R-:W-:Y:S02]  /*0cc0*/  IMAD.MOV R13, RZ, RZ, -R10 ;  /* 0x000000ffff0d7224 */ /* 0x000fe400078e0a0a */
[----:B------:R-:W-:Y:S01]  /*0cd0*/  @!P0 IMAD.IADD R6, R6, 0x1, -R2 ;  /* 0x0000000106068824 */ /* 0x000fe200078e0a02 */
[----:B------:R-:W-:Y:S01]  /*0ce0*/  ISETP.GT.U32.AND P0, PT, R2, R9, PT ;  /* 0x000000090200720c */ /* 0x000fe20003f04070 */
[----:B------:R-:W-:Y:S02]  /*0cf0*/  VIADD R11, R28, 0x18 ;  /* 0x000000181c0b7836 */ /* 0x000fe40000000000 */
[----:B------:R-:W-:Y:S02]  /*0d00*/  IMAD R10, R2, R13, R12 ;  /* 0x0000000d020a7224 */ /* 0x000fe400078e020c */
[--C-:B------:R-:W-:Y:S01]  /*0d10*/  @!P4 IMAD.IADD R5, R5, 0x1, -R2.reuse ;  /* 0x000000010505c824 */ /* 0x100fe200078e0a02 */
[----:B------:R-:W-:Y:S01]  /*0d20*/  IABS R14, R11 ;  /* 0x0000000b000e7213 */ /* 0x000fe20000000000 */
[----:B------:R-:W-:Y:S01]  /*0d30*/  VIADD R12, R28, 0x17 ;  /* 0x000000171c0c7836 */ /* 0x000fe20000000000 */
[----:B------:R-:W-:Y:S01]  /*0d40*/  ISETP.GE.AND P4, PT, R16, RZ, PT ;  /* 0x000000ff1000720c */ /* 0x000fe20003f86270 */
[----:B------:R-:W-:-:S02]  /*0d50*/  @!P2 IMAD.IADD R8, R8, 0x1, -R2 ;  /* 0x000000010808a824 */ /* 0x000fc400078e0a02 */
[----:B------:R-:W-:Y:S01]  /*0d60*/  @!P3 IMAD.MOV R5, RZ, RZ, -R5 ;  /* 0x000000ffff05b224 */ /* 0x000fe200078e0a05 */
[----:B------:R-:W-:Y:S01]  /*0d70*/  ISETP.GE.AND P3, PT, R11, RZ, PT ;  /* 0x000000ff0b00720c */ /* 0x000fe20003f66270 */
[----:B------:R-:W-:Y:S02]  /*0d80*/  @!P0 IMAD.IADD R9, R9, 0x1, -R2 ;  /* 0x0000000109098824 */ /* 0x000fe400078e0a02 */
[----:B------:R-:W-:Y:S01]  /*0d90*/  @!P5 IMAD.MOV R8, RZ, RZ, -R8 ;  /* 0x000000ffff08d224 */ /* 0x000fe200078e0a08 */
[C---:B------:R-:W-:Y:S01]  /*0da0*/  ISETP.GT.U32.AND P5, PT, R2.reuse, R10, PT ;  /* 0x0000000a0200720c */ /* 0x040fe20003fa4070 */
[----:B------:R-:W-:Y:S01]  /*0db0*/  IMAD.HI.U32 R11, R7, R14, RZ ;  /* 0x0000000e070b7227 */ /* 0x000fe200078e00ff */
[----:B------:R-:W-:-:S03]  /*0dc0*/  ISETP.GT.U32.AND P0, PT, R2, R9, PT ;  /* 0x000000090200720c */ /* 0x000fc60003f04070 */
[----:B------:R-:W-:Y:S02]  /*0dd0*/  IMAD.MOV R11, RZ, RZ, -R11 ;  /* 0x000000ffff0b7224 */ /* 0x000fe400078e0a0b */
[----:B------:R-:W-:Y:S01]  /*0de0*/  @!P6 IMAD.MOV R4, RZ, RZ, -R4 ;  /* 0x000000ffff04e224 */ /* 0x000fe200078e0a04 */
[----:B------:R-:W-:Y:S01]  /*0df0*/  ISETP.GE.AND P6, PT, R15, RZ, PT ;  /* 0x000000ff0f00720c */ /* 0x000fe20003fc6270 */
[----:B------:R-:W-:Y:S01]  /*0e00*/  IMAD R11, R2, R11, R14 ;  /* 0x0000000b020b7224 */ /* 0x000fe200078e020e */
[----:B------:R-:W-:Y:S01]  /*0e10*/  IABS R15, R12 ;  /* 0x0000000c000f7213 */ /* 0x000fe20000000000 */
[----:B------:R-:W-:Y:S02]  /*0e20*/  VIADD R13, R28, 0x16 ;  /* 0x000000161c0d7836 */ /* 0x000fe40000000000 */
[--C-:B------:R-:W-:Y:S02]  /*0e30*/  @!P5 IMAD.IADD R10, R10, 0x1, -R2.reuse ;  /* 0x000000010a0ad824 */ /* 0x100fe400078e0a02 */
[----:B------:R-:W-:Y:S01]  /*0e40*/  @!P0 IMAD.IADD R9, R9, 0x1, -R2 ;  /* 0x0000000109098824 */ /* 0x000fe200078e0a02 */
[C---:B------:R-:W-:Y:S01]  /*0e50*/  ISETP.GT.U32.AND P0, PT, R2.reuse, R11, PT ;  /* 0x0000000b0200720c */ /* 0x040fe20003f04070 */
[----:B------:R-:W-:Y:S01]  /*0e60*/  @!P1 IMAD.MOV R6, RZ, RZ, -R6 ;  /* 0x000000ffff069224 */ /* 0x000fe200078e0a06 */
[----:B------:R-:W-:Y:S01]  /*0e70*/  ISETP.GT.U32.AND P5, PT, R2, R10, PT ;  /* 0x0000000a0200720c */ /* 0x000fe20003fa4070 */
[----:B------:R-:W-:Y:S01]  /*0e80*/  IMAD.HI.U32 R14, R7, R18, RZ ;  /* 0x00000012070e7227 */ /* 0x000fe200078e00ff */
[----:B------:R-:W-:-:S02]  /*0e90*/  ISETP.GE.AND P1, PT, R12, RZ, PT ;  /* 0x000000ff0c00720c */ /* 0x000fc40003f26270 */
[----:B------:R-:W-:Y:S01]  /*0ea0*/  IABS R16, R13 ;  /* 0x0000000d00107213 */ /* 0x000fe20000000000 */
[----:B------:R-:W-:Y:S01]  /*0eb0*/  IMAD.HI.U32 R12, R7, R15, RZ ;  /* 0x0000000f070c7227 */ /* 0x000fe200078e00ff */
[----:B------:R-:W-:-:S03]  /*0ec0*/  ISETP.GE.AND P2, PT, R13, RZ, PT ;  /* 0x000000ff0d00720c */ /* 0x000fc60003f46270 */
[----:B------:R-:W-:-:S04]  /*0ed0*/  IMAD.HI.U32 R13, R7, R16, RZ ;  /* 0x00000010070d7227 */ /* 0x000fc800078e00ff */
[----:B------:R-:W-:Y:S02]  /*0ee0*/  IMAD.MOV R12, RZ, RZ, -R12 ;  /* 0x000000ffff0c7224 */ /* 0x000fe400078e0a0c */
[----:B------:R-:W-:Y:S02]  /*0ef0*/  IMAD.MOV R19, RZ, RZ, -R14 ;  /* 0x000000ffff137224 */ /* 0x000fe400078e0a0e */
[----:B------:R-:W-:Y:S02]  /*0f00*/  @!P0 IMAD.IADD R11, R11, 0x1, -R2 ;  /* 0x000000010b0b8824 */ /* 0x000fe400078e0a02 */
[----:B------:R-:W-:Y:S02]  /*0f10*/  IMAD.MOV R13, RZ, RZ, -R13 ;  /* 0x000000ffff0d7224 */ /* 0x000fe400078e0a0d */
[C---:B------:R-:W-:Y:S01]  /*0f20*/  IMAD R12, R2.reuse, R12, R15 ;  /* 0x0000000c020c7224 */ /* 0x040fe200078e020f */
[C---:B------:R-:W-:Y:S01]  /*0f30*/  ISETP.GT.U32.AND P0, PT, R2.reuse, R11, PT ;  /* 0x0000000b0200720c */ /* 0x040fe20003f04070 */
[----:B------:R-:W-:-:S02]  /*0f40*/  IMAD R14, R2, R19, R18 ;  /* 0x00000013020e7224 */ /* 0x000fc400078e0212 */
[----:B------:R-:W-:Y:S01]  /*0f50*/  @!P5 IMAD.IADD R10, R10, 0x1, -R2 ;  /* 0x000000010a0ad824 */ /* 0x000fe200078e0a02 */
[C---:B------:R-:W-:Y:S01]  /*0f60*/  ISETP.GT.U32.AND P5, PT, R2.reuse, R12, PT ;  /* 0x0000000c0200720c */ /* 0x040fe20003fa4070 */
[C---:B------:R-:W-:Y:S01]  /*0f70*/  IMAD R13, R2.reuse, R13, R16 ;  /* 0x0000000d020d7224 */ /* 0x040fe200078e0210 */
[----:B------:R-:W-:Y:S01]  /*0f80*/  IABS R16, R24 ;  /* 0x0000001800107213 */ /* 0x000fe20000000000 */
[----:B------:R-:W-:Y:S01]  /*0f90*/  @!P4 IMAD.MOV R10, RZ, RZ, -R10 ;  /* 0x000000ffff0ac224 */ /* 0x000fe200078e0a0a */
[----:B------:R-:W-:Y:S01]  /*0fa0*/  ISETP.GT.U32.AND P4, PT, R2, R14, PT ;  /* 0x0000000e0200720c */ /* 0x000fe20003f84070 */
[----:B------:R-:W-:-:S04]  /*0fb0*/  IMAD.HI.U32 R15, R7, R20, RZ ;  /* 0x00000014070f7227 */ /* 0x000fc800078e00ff */
[----:B------:R-:W-:Y:S01]  /*0fc0*/  @!P6 IMAD.MOV R9, RZ, RZ, -R9 ;  /* 0x000000ffff09e224 */ /* 0x000fe200078e0a09 */
[C---:B------:R-:W-:Y:S01]  /*0fd0*/  ISETP.GT.U32.AND P6, PT, R2.reuse, R13, PT ;  /* 0x0000000d0200720c */ /* 0x040fe20003fc4070 */
[----:B------:R-:W-:Y:S02]  /*0fe0*/  IMAD.MOV R15, RZ, RZ, -R15 ;  /* 0x000000ffff0f7224 */ /* 0x000fe400078e0a0f */
[----:B------:R-:W-:Y:S02]  /*0ff0*/  IMAD.MOV.U32 R19, RZ, RZ, R16 ;  /* 0x000000ffff137224 */ /* 0x000fe400078e0010 */
[----:B------:R-:W-:Y:S02]  /*1000*/  IMAD R15, R2, R15, R20 ;  /* 0x0000000f020f7224 */ /* 0x000fe400078e0214 */
[----:B------:R-:W-:Y:S02]  /*1010*/  VIADD R20, R28, 0x12 ;  /* 0x000000121c147836 */ /* 0x000fe40000000000 */
[----:B------:R-:W-:-:S04]  /*1020*/  IMAD.HI.U32 R16, R7, R19, RZ ;  /* 0x0000001307107227 */ /* 0x000fc800078e00ff */
[--C-:B------:R-:W-:Y:S01]  /*1030*/  @!P0 IMAD.IADD R11, R11, 0x1, -R2.reuse ;  /* 0x000000010b0b8824 */ /* 0x100fe200078e0a02 */
[----:B------:R-:W-:Y:S01]  /*1040*/  ISETP.GE.AND P0, PT, R21, RZ, PT ;  /* 0x000000ff1500720c */ /* 0x000fe20003f06270 */
[--C-:B------:R-:W-:Y:S01]  /*1050*/  @!P5 IMAD.IADD R12, R12, 0x1, -R2.reuse ;  /* 0x000000010c0cd824 */ /* 0x100fe200078e0a02 */
[----:B------:R-:W-:Y:S01]  /*1060*/  IABS R21, R20 ;  /* 0x0000001400157213 */ /* 0x000fe20000000000 */
[----:B------:R-:W-:Y:S01]  /*1070*/  @!P4 IMAD.IADD R14, R14, 0x1, -R2 ;  /* 0x000000010e0ec824 */ /* 0x000fe200078e0a02 */
[C---:B------:R-:W-:Y:S01]  /*1080*/  ISETP.GT.U32.AND P5, PT, R2.reuse, R15, PT ;  /* 0x0000000f0200720c */ /* 0x040fe20003fa4070 */
[----:B------:R-:W-:Y:S02]  /*1090*/  IMAD.MOV R16, RZ, RZ, -R16 ;  /* 0x000000ffff107224 */ /* 0x000fe400078e0a10 */
[----:B------:R-:W-:Y:S01]  /*10a0*/  @!P6 IMAD.IADD R13, R13, 0x1, -R2 ;  /* 0x000000010d0de824 */ /* 0x000fe200078e0a02 */
[C---:B------:R-:W-:Y:S01]  /*10b0*/  ISETP.GT.U32.AND P6, PT, R2.reuse, R12, PT ;  /* 0x0000000c0200720c */ /* 0x040fe20003fc4070 */
[----:B------:R-:W-:Y:S01]  /*10c0*/  @!P3 IMAD.MOV R11, RZ, RZ, -R11 ;  /* 0x000000ffff0bb224 */ /* 0x000fe200078e0a0b */
[C---:B------:R-:W-:Y:S01]  /*10d0*/  ISETP.GT.U32.AND P3, PT, R2.reuse, R14, PT ;  /* 0x0000000e0200720c */ /* 0x040fe20003f64070 */
[C---:B------:R-:W-:Y:S01]  /*10e0*/  IMAD R19, R2.reuse, R16, R19 ;  /* 0x0000001002137224 */ /* 0x040fe200078e0213 */
[----:B------:R-:W-:Y:S01]  /*10f0*/  ISETP.GT.U32.AND P4, PT, R2, R13, PT ;  /* 0x0000000d0200720c */ /* 0x000fe20003f84070 */
[----:B------:R-:W-:-:S04]  /*1100*/  IMAD.HI.U32 R16, R7, R21, RZ ;  /* 0x0000001507107227 */ /* 0x000fc800078e00ff */
[----:B------:R-:W-:Y:S02]  /*1110*/  IMAD.MOV R16, RZ, RZ, -R16 ;  /* 0x000000ffff107224 */ /* 0x000fe400078e0a10 */
[--C-:B------:R-:W-:Y:S02]  /*1120*/  @!P5 IMAD.IADD R15, R15, 0x1, -R2.reuse ;  /* 0x000000010f0fd824 */ /* 0x100fe400078e0a02 */
[----:B------:R-:W-:Y:S02]  /*1130*/  IMAD R21, R2, R16, R21 ;  /* 0x0000001002157224 */ /* 0x000fe400078e0215 */
[--C-:B------:R-:W-:Y:S01]  /*1140*/  @!P6 IMAD.IADD R12, R12, 0x1, -R2.reuse ;  /* 0x000000010c0ce824 */ /* 0x100fe200078e0a02 */
[----:B------:R-:W-:Y:S01]  /*1150*/  ISETP.GT.U32.AND P6, PT, R2, R19, PT ;  /* 0x000000130200720c */ /* 0x000fe20003fc4070 */
[----:B------:R-:W-:Y:S01]  /*1160*/  @!P3 IMAD.IADD R14, R14, 0x1, -R2 ;  /* 0x000000010e0eb824 */ /* 0x000fe200078e0a02 */
[C---:B------:R-:W-:Y:S01]  /*1170*/  ISETP.GT.U32.AND P3, PT, R2.reuse, R21, PT ;  /* 0x000000150200720c */ /* 0x040fe20003f64070 */
[----:B------:R-:W-:Y:S01]  /*1180*/  IMAD.HI.U32 R16, R7, R23, RZ ;  /* 0x0000001707107227 */ /* 0x000fe200078e00ff */
[----:B------:R-:W-:-:S03]  /*1190*/  ISETP.GT.U32.AND P5, PT, R2, R15, PT ;  /* 0x0000000f0200720c */ /* 0x000fc60003fa4070 */
[----:B------:R-:W-:Y:S01]  /*11a0*/  @!P4 IMAD.IADD R13, R13, 0x1, -R2 ;  /* 0x000000010d0dc824 */ /* 0x000fe200078e0a02 */
[----:B------:R-:W-:Y:S01]  /*11b0*/  ISETP.GE.AND P4, PT, R22, RZ, PT ;  /* 0x000000ff1600720c */ /* 0x000fe20003f86270 */
[----:B------:R-:W-:Y:S02]  /*11c0*/  IMAD.MOV R16, RZ, RZ, -R16 ;  /* 0x000000ffff107224 */ /* 0x000fe400078e0a10 */
[----:B------:R-:W-:Y:S02]  /*11d0*/  VIADD R22, R28, 0xe ;  /* 0x0000000e1c167836 */ /* 0x000fe40000000000 */
[--C-:B------:R-:W-:Y:S01]  /*11e0*/  @!P6 IMAD.IADD R19, R19, 0x1, -R2.reuse ;  /* 0x000000011313e824 */ /* 0x100fe200078e0a02 */
[----:B------:R-:W-:Y:S01]  /*11f0*/  ISETP.GE.AND P6, PT, R20, RZ, PT ;  /* 0x000000ff1400720c */ /* 0x000fe20003fc6270 */
[----:B------:R-:W-:Y:S01]  /*1200*/  @!P3 IMAD.IADD R21, R21, 0x1, -R2 ;  /* 0x000000011515b824 */ /* 0x000fe200078e0a02 */
[----:B------:R-:W-:Y:S01]  /*1210*/  IABS R29, R22 ;  /* 0x00000016001d7213 */ /* 0x000fe20000000000 */
[----:B------:R-:W-:-:S04]  /*1220*/  IMAD.HI.U32 R18, R7, R25, RZ ;  /* 0x0000001907127227 */ /* 0x000fc800078e00ff */
[----:B------:R-:W-:Y:S02]  /*1230*/  VIADD R20, R28, 0xf ;  /* 0x0000000f1c147836 */ /* 0x000fe40000000000 */
[C---:B------:R-:W-:Y:S02]  /*1240*/  IMAD R23, R2.reuse, R16, R23 ;  /* 0x0000001002177224 */ /* 0x040fe400078e0217 */
[----:B------:R-:W-:Y:S01]  /*1250*/  @!P2 IMAD.MOV R13, RZ, RZ, -R13 ;  /* 0x000000ffff0da224 */ /* 0x000fe200078e0a0d */
[C---:B------:R-:W-:Y:S01]  /*1260*/  ISETP.GT.U32.AND P2, PT, R2.reuse, R21, PT ;  /* 0x000000150200720c */ /* 0x040fe20003f44070 */
[----:B------:R-:W-:Y:S01]  /*1270*/  IMAD.MOV R18, RZ, RZ, -R18 ;  /* 0x000000ffff127224 */ /* 0x000fe200078e0a12 */
[----:B------:R-:W-:Y:S01]  /*1280*/  IABS R27, R20 ;  /* 0x00000014001b7213 */ /* 0x000fe20000000000 */
[----:B------:R-:W-:Y:S01]  /*1290*/  @!P1 IMAD.MOV R12, RZ, RZ, -R12 ;  /* 0x000000ffff0c9224 */ /* 0x000fe200078e0a0c */
[C---:B------:R-:W-:Y:S01]  /*12a0*/  ISETP.GT.U32.AND P1, PT, R2.reuse, R19, PT ;  /* 0x000000130200720c */ /* 0x040fe20003f24070 */
[C---:B------:R-:W-:Y:S01]  /*12b0*/  IMAD R25, R2.reuse, R18, R25 ;  /* 0x0000001202197224 */ /* 0x040fe200078e0219 */
[----:B------:R-:W-:Y:S01]  /*12c0*/  ISETP.GT.U32.AND P3, PT, R2, R23, PT ;  /* 0x000000170200720c */ /* 0x000fe20003f64070 */
[----:B------:R-:W-:Y:S01]  /*12d0*/  @!P5 IMAD.IADD R15, R15, 0x1, -R2 ;  /* 0x000000010f0fd824 */ /* 0x000fe200078e0a02 */
[----:B------:R-:W-:Y:S01]  /*12e0*/  ISETP.GE.AND P5, PT, R24, RZ, PT ;  /* 0x000000ff1800720c */ /* 0x000fe20003fa6270 */
[----:B------:R-:W-:-:S04]  /*12f0*/  IMAD.HI.U32 R18, R7, R29, RZ ;  /* 0x0000001d07127227 */ /* 0x000fc800078e00ff */
[----:B------:R-:W-:-:S04]  /*1300*/  IMAD.HI.U32 R16, R7, R27, RZ ;  /* 0x0000001b07107227 */ /* 0x000fc800078e00ff */
[----:B------:R-:W-:Y:S02]  /*1310*/  IMAD.MOV R18, RZ, RZ, -R18 ;  /* 0x000000ffff127224 */ /* 0x000fe400078e0a12 */
[----:B------:R-:W-:Y:S02]  /*1320*/  IMAD.MOV R16, RZ, RZ, -R16 ;  /* 0x000000ffff107224 */ /* 0x000fe400078e0a10 */
[--C-:B------:R-:W-:Y:S01]  /*1330*/  @!P2 IMAD.IADD R21, R21, 0x1, -R2.reuse ;  /* 0x000000011515a824 */ /* 0x100fe200078e0a02 */
[----:B------:R-:W-:Y:S01]  /*1340*/  ISETP.GE.AND P2, PT, R20, RZ, PT ;  /* 0x000000ff1400720c */ /* 0x000fe20003f46270 */
[----:B------:R-:W-:Y:S02]  /*1350*/  IMAD R29, R2, R18, R29 ;  /* 0x00000012021d7224 */ /* 0x000fe400078e021d */
[----:B------:R-:W-:Y:S01]  /*1360*/  @!P1 IMAD.IADD R19, R19, 0x1, -R2 ;  /* 0x0000000113139824 */ /* 0x000fe200078e0a02 */
[----:B------:R-:W-:Y:S01]  /*1370*/  ISETP.GE.AND P1, PT, R30, RZ, PT ;  /* 0x000000ff1e00720c */ /* 0x000fe20003f26270 */
[----:B------:R-:W-:-:S02]  /*1380*/  IMAD R27, R2, R16, R27 ;  /* 0x00000010021b7224 */ /* 0x000fc400078e021b */
[----:B------:R-:W-:Y:S02]  /*1390*/  @!P3 IMAD.IADD R23, R23, 0x1, -R2 ;  /* 0x000000011717b824 */ /* 0x000fe400078e0a02 */
[----:B------:R-:W-:Y:S01]  /*13a0*/  @!P6 IMAD.MOV R21, RZ, RZ, -R21 ;  /* 0x000000ffff15e224 */ /* 0x000fe200078e0a15 */
[----:B------:R-:W-:Y:S01]  /*13b0*/  ISETP.GT.U32.AND P6, PT, R2, R29, PT ;  /* 0x0000001d0200720c */ /* 0x000fe20003fc4070 */
[----:B------:R-:W-:Y:S01]  /*13c0*/  VIADD R20, R28, 0xd ;  /* 0x0000000d1c147836 */ /* 0x000fe20000000000 */
[C---:B------:R-:W-:Y:S01]  /*13d0*/  ISETP.GT.U32.AND P3, PT, R2.reuse, R23, PT ;  /* 0x000000170200720c */ /* 0x040fe20003f64070 */
[----:B------:R-:W-:Y:S01]  /*13e0*/  @!P5 IMAD.MOV R19, RZ, RZ, -R19 ;  /* 0x000000ffff13d224 */ /* 0x000fe200078e0a13 */
[C---:B------:R-:W-:Y:S01]  /*13f0*/  ISETP.GT.U32.AND P5, PT, R2.reuse, R27, PT ;  /* 0x0000001b0200720c */ /* 0x040fe20003fa4070 */
[----:B------:R-:W-:Y:S01]  /*1400*/  @!P4 IMAD.MOV R15, RZ, RZ, -R15 ;  /* 0x000000ffff0fc224 */ /* 0x000fe200078e0a0f */
[----:B------:R-:W-:Y:S01]  /*1410*/  ISETP.GT.U32.AND P4, PT, R2, R25, PT ;  /* 0x000000190200720c */ /* 0x000fe20003f84070 */
[----:B------:R-:W-:Y:S01]  /*1420*/  VIADD R24, R28, 0xc ;  /* 0x0000000c1c187836 */ /* 0x000fe20000000000 */
[----:B------:R-:W-:Y:S01]  /*1430*/  IABS R37, R20 ;  /* 0x0000001400257213 */ /* 0x000fe20000000000 */
[----:B------:R-:W-:Y:S01]  /*1440*/  @!P0 IMAD.MOV R14, RZ, RZ, -R14 ;  /* 0x000000ffff0e8224 */ /* 0x000fe200078e0a0e */
[----:B------:R-:W-:Y:S01]  /*1450*/  ISETP.GE.AND P0, PT, R26, RZ, PT ;  /* 0x000000ff1a00720c */ /* 0x000fe20003f06270 */
[----:B------:R-:W-:Y:S01]  /*1460*/  VIADD R26, R28, 0x6 ;  /* 0x000000061c1a7836 */ /* 0x000fe20000000000 */
[----:B------:R-:W-:Y:S01]  /*1470*/  IABS R39, R24 ;  /* 0x0000001800277213 */ /* 0x000fe20000000000 */
[----:B------:R-:W-:-:S03]  /*1480*/  IMAD.HI.U32 R16, R7, R37, RZ ;  /* 0x0000002507107227 */ /* 0x000fc600078e00ff */
[----:B------:R-:W-:Y:S01]  /*1490*/  IABS R49, R26 ;  /* 0x0000001a00317213 */ /* 0x000fe20000000000 */
[----:B------:R-:W-:Y:S02]  /*14a0*/  @!P6 IMAD.IADD R29, R29, 0x1, -R2 ;  /* 0x000000011d1de824 */ /* 0x000fe400078e0a02 */
[----:B------:R-:W-:Y:S02]  /*14b0*/  IMAD.MOV R16, RZ, RZ, -R16 ;  /* 0x000000ffff107224 */ /* 0x000fe400078e0a10 */
[--C-:B------:R-:W-:Y:S01]  /*14c0*/  @!P5 IMAD.IADD R27, R27, 0x1, -R2.reuse ;  /* 0x000000011b1bd824 */ /* 0x100fe200078e0a02 */
[----:B------:R-:W-:Y:S01]  /*14d0*/  ISETP.GT.U32.AND P6, PT, R2, R29, PT ;  /* 0x0000001d0200720c */ /* 0x000fe20003fc4070 */
[--C-:B------:R-:W-:Y:S02]  /*14e0*/  @!P4 IMAD.IADD R25, R25, 0x1, -R2.reuse ;  /* 0x000000011919c824 */ /* 0x100fe400078e0a02 */
[----:B------:R-:W-:Y:S01]  /*14f0*/  @!P3 IMAD.IADD R23, R23, 0x1, -R2 ;  /* 0x000000011717b824 */ /* 0x000fe200078e0a02 */
[----:B------:R-:W-:Y:S01]  /*1500*/  ISETP.GE.AND P3, PT, R22, RZ, PT ;  /* 0x000000ff1600720c */ /* 0x000fe20003f66270 */
[C---:B------:R-:W-:Y:S01]  /*1510*/  IMAD R37, R2.reuse, R16, R37 ;  /* 0x0000001002257224 */ /* 0x040fe200078e0225 */
[----:B------:R-:W-:Y:S01]  /*1520*/  ISETP.GT.U32.AND P5, PT, R2, R27, PT ;  /* 0x0000001b0200720c */ /* 0x000fe20003fa4070 */
[----:B------:R-:W-:Y:S01]  /*1530*/  VIADD R22, R28, 0xb ;  /* 0x0000000b1c167836 */ /* 0x000fe20000000000 */
[----:B------:R-:W-:Y:S01]  /*1540*/  ISETP.GT.U32.AND P4, PT, R2, R25, PT ;  /* 0x000000190200720c */ /* 0x000fe20003f84070 */
[----:B------:R-:W-:-:S03]  /*1550*/  IMAD.HI.U32 R16, R7, R39, RZ ;  /* 0x0000002707107227 */ /* 0x000fc600078e00ff */
[----:B------:R-:W-:Y:S01]  /*1560*/  IABS R41, R22 ;  /* 0x0000001600297213 */ /* 0x000fe20000000000 */
[----:B------:R-:W-:Y:S02]  /*1570*/  IMAD.MOV R16, RZ, RZ, -R16 ;  /* 0x000000ffff107224 */ /* 0x000fe400078e0a10 */
[----:B------:R-:W-:Y:S02]  /*1580*/  @!P6 IMAD.IADD R29, R29, 0x1, -R2 ;  /* 0x000000011d1de824 */ /* 0x000fe400078e0a02 */
[----:B------:R-:W-:Y:S02]  /*1590*/  IMAD R39, R2, R16, R39 ;  /* 0x0000001002277224 */ /* 0x000fe400078e0227 */
[----:B------:R-:W-:-:S03]  /*15a0*/  IMAD.HI.U32 R18, R7, R41, RZ ;  /* 0x0000002907127227 */ /* 0x000fc600078e00ff */
[----:B------:R-:W-:Y:S01]  /*15b0*/  ISETP.GT.U32.AND P6, PT, R2, R39, PT ;  /* 0x000000270200720c */ /* 0x000fe20003fc4070 */
[----:B------:R-:W-:Y:S02]  /*15c0*/  IMAD.MOV R18, RZ, RZ, -R18 ;  /* 0x000000ffff127224 */ /* 0x000fe400078e0a12 */
[--C-:B------:R-:W-:Y:S01]  /*15d0*/  @!P5 IMAD.IADD R27, R27, 0x1, -R2.reuse ;  /* 0x000000011b1bd824 */ /* 0x100fe200078e0a02 */
[----:B------:R-:W-:Y:S01]  /*15e0*/  ISETP.GE.AND P5, PT, R22, RZ, PT ;  /* 0x000000ff1600720c */ /* 0x000fe20003fa6270 */
[----:B------:R-:W-:Y:S01]  /*15f0*/  @!P4 IMAD.IADD R25, R25, 0x1, -R2 ;  /* 0x000000011919c824 */ /* 0x000fe200078e0a02 */
[----:B------:R-:W-:Y:S01]  /*1600*/  ISETP.GE.AND P4, PT, R20, RZ, PT ;  /* 0x000000ff1400720c */ /* 0x000fe20003f86270 */
[----:B------:R-:W-:Y:S02]  /*1610*/  IMAD R41, R2, R18, R41 ;  /* 0x0000001202297224 */ /* 0x000fe400078e0229 */
[----:B------:R-:W-:Y:S02]  /*1620*/  VIADD R20, R28, 0xa ;  /* 0x0000000a1c147836 */ /* 0x000fe40000000000 */
[----:B------:R-:W-:-:S02]  /*1630*/  IMAD.MOV.U32 R31, RZ, RZ, R27 ;  /* 0x000000ffff1f7224 */ /* 0x000fc400078e001b */
[----:B------:R-:W-:Y:S01]  /*1640*/  @!P0 IMAD.MOV R23, RZ, RZ, -R23 ;  /* 0x000000ffff178224 */ /* 0x000fe200078e0a17 */
[C---:B------:R-:W-:Y:S01]  /*1650*/  ISETP.GT.U32.AND P0, PT, R2.reuse, R37, PT ;  /* 0x000000250200720c */ /* 0x040fe20003f04070 */
[----:B------:R-:W-:Y:S01]  /*1660*/  @!P2 IMAD.MOV R31, RZ, RZ, -R31 ;  /* 0x000000ffff1fa224 */ /* 0x000fe200078e0a1f */
[----:B------:R-:W-:Y:S01]  /*1670*/  IABS R16, R20 ;  /* 0x0000001400107213 */ /* 0x000fe20000000000 */
[----:B------:R-:W-:Y:S01]  /*1680*/  @!P6 IMAD.IADD R39, R39, 0x1, -R2 ;  /* 0x000000012727e824 */ /* 0x000fe200078e0a02 */
[----:B------:R-:W-:Y:S01]  /*1690*/  ISETP.GT.U32.AND P2, PT, R2, R41, PT ;  /* 0x000000290200720c */ /* 0x000fe20003f44070 */
[----:B------:R-:W-:Y:S02]  /*16a0*/  VIADD R22, R28, 0x9 ;  /* 0x000000091c167836 */ /* 0x000fe40000000000 */
[----:B------:R-:W-:Y:S01]  /*16b0*/  IMAD.MOV.U32 R27, RZ, RZ, R16 ;  /* 0x000000ffff1b7224 */ /* 0x000fe200078e0010 */
[----:B------:R-:W-:Y:S01]  /*16c0*/  ISETP.GT.U32.AND P6, PT, R2, R39, PT ;  /* 0x000000270200720c */ /* 0x000fe20003fc4070 */
[----:B------:R-:W-:Y:S01]  /*16d0*/  IMAD.MOV.U32 R35, RZ, RZ, R29 ;  /* 0x000000ffff237224 */ /* 0x000fe200078e001d */
[----:B------:R-:W-:Y:S01]  /*16e0*/  IABS R18, R22 ;  /* 0x0000001600127213 */ /* 0x000fe20000000000 */
[----:B------:R-:W-:-:S04]  /*16f0*/  IMAD.HI.U32 R16, R7, R27, RZ ;  /* 0x0000001b07107227 */ /* 0x000fc800078e00ff */
[----:B------:R-:W-:Y:S01]  /*1700*/  @!P1 IMAD.MOV R25, RZ, RZ, -R25 ;  /* 0x000000ffff199224 */ /* 0x000fe200078e0a19 */
[----:B------:R-:W-:Y:S01]  /*1710*/  ISETP.GE.AND P1, PT, R24, RZ, PT ;  /* 0x000000ff1800720c */ /* 0x000fe20003f26270 */
[----:B------:R-:W-:Y:S01]  /*1720*/  @!P3 IMAD.MOV R35, RZ, RZ, -R35 ;  /* 0x000000ffff23b224 */ /* 0x000fe200078e0a23 */
[----:B------:R-:W-:Y:S01]  /*1730*/  ISETP.GE.AND P3, PT, R20, RZ, PT ;  /* 0x000000ff1400720c */ /* 0x000fe20003f66270 */
[----:B------:R-:W-:Y:S02]  /*1740*/  @!P0 IMAD.IADD R37, R37, 0x1, -R2 ;  /* 0x0000000125258824 */ /* 0x000fe400078e0a02 */
[----:B------:R-:W-:Y:S02]  /*1750*/  VIADD R24, R28, 0x8 ;  /* 0x000000081c187836 */ /* 0x000fe40000000000 */
[----:B------:R-:W-:Y:S01]  /*1760*/  IMAD.MOV R20, RZ, RZ, -R16 ;  /* 0x000000ffff147224 */ /* 0x000fe200078e0a10 */
[----:B------:R-:W-:Y:S01]  /*1770*/  ISETP.GT.U32.AND P0, PT, R2, R37, PT ;  /* 0x000000250200720c */ /* 0x000fe20003f04070 */
[----:B------:R-:W-:Y:S01]  /*1780*/  @!P2 IMAD.IADD R41, R41, 0x1, -R2 ;  /* 0x000000012929a824 */ /* 0x000fe200078e0a02 */
[----:B------:R-:W-:Y:S01]  /*1790*/  IABS R45, R24 ;  /* 0x00000018002d7213 */ /* 0x000fe20000000000 */
[----:B------:R-:W-:-:S02]  /*17a0*/  IMAD.MOV.U32 R29, RZ, RZ, R18 ;  /* 0x000000ffff1d7224 */ /* 0x000fc400078e0012 */
[C---:B------:R-:W-:Y:S01]  /*17b0*/  IMAD R27, R2.reuse, R20, R27 ;  /* 0x00000014021b7224 */ /* 0x040fe200078e021b */
[----:B------:R-:W-:Y:S01]  /*17c0*/  ISETP.GT.U32.AND P2, PT, R2, R41, PT ;  /* 0x000000290200720c */ /* 0x000fe20003f44070 */
[----:B------:R-:W-:-:S04]  /*17d0*/  IMAD.HI.U32 R18, R7, R29, RZ ;  /* 0x0000001d07127227 */ /* 0x000fc800078e00ff */
[----:B------:R-:W-:Y:S01]  /*17e0*/  @!P6 IMAD.IADD R39, R39, 0x1, -R2 ;  /* 0x000000012727e824 */ /* 0x000fe200078e0a02 */
[----:B------:R-:W-:Y:S01]  /*17f0*/  ISETP.GT.U32.AND P6, PT, R2, R27, PT ;  /* 0x0000001b0200720c */ /* 0x000fe20003fc4070 */
[----:B------:R-:W-:Y:S02]  /*1800*/  IMAD.MOV R18, RZ, RZ, -R18 ;  /* 0x000000ffff127224 */ /* 0x000fe400078e0a12 */
[----:B------:R-:W-:-:S04]  /*1810*/  IMAD.HI.U32 R16, R7, R45, RZ ;  /* 0x0000002d07107227 */ /* 0x000fc800078e00ff */
[----:B------:R-:W-:Y:S02]  /*1820*/  IMAD R29, R2, R18, R29 ;  /* 0x00000012021d7224 */ /* 0x000fe400078e021d */
[----:B------:R-:W-:Y:S02]  /*1830*/  IMAD.MOV R16, RZ, RZ, -R16 ;  /* 0x000000ffff107224 */ /* 0x000fe400078e0a10 */
[--C-:B------:R-:W-:Y:S01]  /*1840*/  @!P0 IMAD.IADD R37, R37, 0x1, -R2.reuse ;  /* 0x0000000125258824 */ /* 0x100fe200078e0a02 */
[----:B------:R-:W-:Y:S01]  /*1850*/  ISETP.GE.AND P0, PT, R22, RZ, PT ;  /* 0x000000ff1600720c */ /* 0x000fe20003f06270 */
[C---:B------:R-:W-:Y:S02]  /*1860*/  IMAD R45, R2.reuse, R16, R45 ;  /* 0x00000010022d7224 */ /* 0x040fe400078e022d */
[----:B------:R-:W-:Y:S01]  /*1870*/  @!P2 IMAD.IADD R41, R41, 0x1, -R2 ;  /* 0x000000012929a824 */ /* 0x000fe200078e0a02 */
[----:B------:R-:W-:Y:S01]  /*1880*/  ISETP.GT.U32.AND P2, PT, R2, R29, PT ;  /* 0x0000001d0200720c */ /* 0x000fe20003f44070 */
[----:B------:R-:W-:-:S02]  /*1890*/  VIADD R22, R28, 0x7 ;  /* 0x000000071c167836 */ /* 0x000fc40000000000 */
[----:B------:R-:W-:Y:S01]  /*18a0*/  @!P6 IMAD.IADD R27, R27, 0x1, -R2 ;  /* 0x000000011b1be824 */ /* 0x000fe200078e0a02 */
[----:B------:R-:W-:Y:S01]  /*18b0*/  ISETP.GT.U32.AND P6, PT, R2, R45, PT ;  /* 0x0000002d0200720c */ /* 0x000fe20003fc4070 */
[----:B------:R-:W-:Y:S01]  /*18c0*/  VIADD R30, R28, 0x5 ;  /* 0x000000051c1e7836 */ /* 0x000fe20000000000 */
[----:B------:R-:W-:Y:S01]  /*18d0*/  IABS R47, R22 ;  /* 0x00000016002f7213 */ /* 0x000fe20000000000 */
[----:B------:R-:W-:Y:S02]  /*18e0*/  @!P4 IMAD.MOV R37, RZ, RZ, -R37 ;  /* 0x000000ffff25c224 */ /* 0x000fe400078e0a25 */
[----:B------:R-:W-:Y:S01]  /*18f0*/  @!P5 IMAD.MOV R41, RZ, RZ, -R41 ;  /* 0x000000ffff29d224 */ /* 0x000fe200078e0a29 */
[----:B------:R-:W-:Y:S01]  /*1900*/  IABS R51, R30 ;  /* 0x0000001e00337213 */ /* 0x000fe20000000000 */
[----:B------:R-:W-:-:S04]  /*1910*/  IMAD.HI.U32 R16, R7, R47, RZ ;  /* 0x0000002f07107227 */ /* 0x000fc800078e00ff */
[----:B------:R-:W-:Y:S01]  /*1920*/  @!P2 IMAD.IADD R29, R29, 0x1, -R2 ;  /* 0x000000011d1da824 */ /* 0x000fe200078e0a02 */
[C---:B------:R-:W-:Y:S01]  /*1930*/  ISETP.GT.U32.AND P2, PT, R2.reuse, R27, PT ;  /* 0x0000001b0200720c */ /* 0x040fe20003f44070 */
[----:B------:R-:W-:Y:S02]  /*1940*/  IMAD.MOV R16, RZ, RZ, -R16 ;  /* 0x000000ffff107224 */ /* 0x000fe400078e0a10 */
[----:B------:R-:W-:Y:S01]  /*1950*/  @!P6 IMAD.IADD R45, R45, 0x1, -R2 ;  /* 0x000000012d2de824 */ /* 0x000fe200078e0a02 */
[C---:B------:R-:W-:Y:S01]  /*1960*/  ISETP.GT.U32.AND P6, PT, R2.reuse, R29, PT ;  /* 0x0000001d0200720c */ /* 0x040fe20003fc4070 */
[C---:B------:R-:W-:Y:S02]  /*1970*/  IMAD R47, R2.reuse, R16, R47 ;  /* 0x00000010022f7224 */ /* 0x040fe400078e022f */
[----:B------:R-:W-:Y:S01]  /*1980*/  IMAD.HI.U32 R16, R7, R49, RZ ;  /* 0x0000003107107227 */ /* 0x000fe200078e00ff */
[----:B------:R-:W-:-:S03]  /*1990*/  ISETP.GT.U32.AND P4, PT, R2, R45, PT ;  /* 0x0000002d0200720c */ /* 0x000fc60003f84070 */
[----:B------:R-:W-:Y:S02]  /*19a0*/  IMAD.MOV R20, RZ, RZ, -R16 ;  /* 0x000000ffff147224 */ /* 0x000fe400078e0a10 */
[----:B------:R-:W-:-:S04]  /*19b0*/  IMAD.HI.U32 R16, R7, R53, RZ ;  /* 0x0000003507107227 */ /* 0x000fc800078e00ff */
[C---:B------:R-:W-:Y:S02]  /*19c0*/  IMAD R49, R2.reuse, R20, R49 ;  /* 0x0000001402317224 */ /* 0x040fe400078e0231 */
[----:B------:R-:W-:Y:S02]  /*19d0*/  IMAD.MOV R16, RZ, RZ, -R16 ;  /* 0x000000ffff107224 */ /* 0x000fe400078e0a10 */
[----:B------:R-:W-:Y:S01]  /*19e0*/  @!P6 IMAD.IADD R29, R29, 0x1, -R2 ;  /* 0x000000011d1de824 */ /* 0x000fe200078e0a02 */
[C---:B------:R-:W-:Y:S01]  /*19f0*/  ISETP.GT.U32.AND P6, PT, R2.reuse, R49, PT ;  /* 0x000000310200720c */ /* 0x040fe20003fc4070 */
[----:B------:R-:W-:Y:S02]  /*1a00*/  IMAD R53, R2, R16, R53 ;  /* 0x0000001002357224 */ /* 0x000fe400078e0235 */
[----:B------:R-:W-:-:S04]  /*1a10*/  IMAD.HI.U32 R16, R7, R55, RZ ;  /* 0x0000003707107227 */ /* 0x000fc800078e00ff */
[----:B------:R-:W-:Y:S01]  /*1a20*/  @!P2 IMAD.IADD R27, R27, 0x1, -R2 ;  /* 0x000000011b1ba824 */ /* 0x000fe200078e0a02 */
[----:B------:R-:W-:Y:S01]  /*1a30*/  ISETP.GT.U32.AND P2, PT, R2, R47, PT ;  /* 0x0000002f0200720c */ /* 0x000fe20003f44070 */
[----:B------:R-:W-:Y:S02]  /*1a40*/  IMAD.MOV R16, RZ, RZ, -R16 ;  /* 0x000000ffff107224 */ /* 0x000fe400078e0a10 */
[----:B------:R-:W-:-:S04]  /*1a50*/  IMAD.HI.U32 R18, R7, R51, RZ ;  /* 0x0000003307127227 */ /* 0x000fc800078e00ff */
[----:B------:R-:W-:Y:S02]  /*1a60*/  IMAD R55, R2, R16, R55 ;  /* 0x0000001002377224 */ /* 0x000fe400078e0237 */
[----:B------:R-:W-:Y:S02]  /*1a70*/  IMAD.MOV R18, RZ, RZ, -R18 ;  /* 0x000000ffff127224 */ /* 0x000fe400078e0a12 */
[----:B------:R-:W-:Y:S02]  /*1a80*/  VIADD R20, R28, 0x2 ;  /* 0x000000021c147836 */ /* 0x000fe40000000000 */
[--C-:B------:R-:W-:Y:S01]  /*1a90*/  @!P6 IMAD.IADD R49, R49, 0x1, -R2.reuse ;  /* 0x000000013131e824 */ /* 0x100fe200078e0a02 */
[C---:B------:R-:W-:Y:S01]  /*1aa0*/  ISETP.GT.U32.AND P6, PT, R2.reuse, R55, PT ;  /* 0x000000370200720c */ /* 0x040fe20003fc4070 */
[C---:B------:R-:W-:Y:S01]  /*1ab0*/  IMAD R51, R2.reuse, R18, R51 ;  /* 0x0000001202337224 */ /* 0x040fe200078e0233 */
[----:B------:R-:W-:Y:S01]  /*1ac0*/  IABS R57, R20 ;  /* 0x0000001400397213 */ /* 0x000fe20000000000 */
[--C-:B------:R-:W-:Y:S01]  /*1ad0*/  @!P2 IMAD.IADD R47, R47, 0x1, -R2.reuse ;  /* 0x000000012f2fa824 */ /* 0x100fe200078e0a02 */
[C---:B------:R-:W-:Y:S01]  /*1ae0*/  ISETP.GT.U32.AND P2, PT, R2.reuse, R53, PT ;  /* 0x000000350200720c */ /* 0x040fe20003f44070 */
[----:B------:R-:W-:Y:S01]  /*1af0*/  @!P4 IMAD.IADD R45, R45, 0x1, -R2 ;  /* 0x000000012d2dc824 */ /* 0x000fe200078e0a02 */
[C---:B------:R-:W-:Y:S01]  /*1b00*/  ISETP.GT.U32.AND P4, PT, R2.reuse, R51, PT ;  /* 0x000000330200720c */ /* 0x040fe20003f84070 */
[----:B------:R-:W-:Y:S01]  /*1b10*/  IMAD.HI.U32 R16, R7, R57, RZ ;  /* 0x0000003907107227 */ /* 0x000fe200078e00ff */
[----:B------:R-:W-:-:S03]  /*1b20*/  ISETP.GT.U32.AND P5, PT, R2, R49, PT ;  /* 0x000000310200720c */ /* 0x000fc60003fa4070 */
[----:B------:R-:W-:Y:S02]  /*1b30*/  IMAD.MOV R18, RZ, RZ, -R16 ;  /* 0x000000ffff127224 */ /* 0x000fe400078e0a10 */
[----:B------:R-:W-:Y:S02]  /*1b40*/  @!P6 IMAD.IADD R55, R55, 0x1, -R2 ;  /* 0x000000013737e824 */ /* 0x000fe400078e0a02 */
[C---:B------:R-:W-:Y:S02]  /*1b50*/  IMAD R57, R2.reuse, R18, R57 ;  /* 0x0000001202397224 */ /* 0x040fe400078e0239 */
[----:B------:R-:W-:Y:S01]  /*1b60*/  IMAD.HI.U32 R16, R7, R59, RZ ;  /* 0x0000003b07107227 */ /* 0x000fe200078e00ff */
[----:B------:R-:W-:-:S03]  /*1b70*/  ISETP.GT.U32.AND P6, PT, R2, R55, PT ;  /* 0x000000370200720c */ /* 0x000fc60003fc4070 */
[----:B------:R-:W-:Y:S01]  /*1b80*/  @!P2 IMAD.IADD R53, R53, 0x1, -R2 ;  /* 0x000000013535a824 */ /* 0x000fe200078e0a02 */
[----:B------:R-:W-:Y:S01]  /*1b90*/  ISETP.GE.AND P2, PT, R22, RZ, PT ;  /* 0x000000ff1600720c */ /* 0x000fe20003f46270 */
[----:B------:R-:W-:Y:S01]  /*1ba0*/  IMAD.HI.U32 R18, R7, R61, RZ ;  /* 0x0000003d07127227 */ /* 0x000fe200078e00ff */
[----:B------:R-:W-:-:S03]  /*1bb0*/  LOP3.LUT R22, R70, 0x68, RZ, 0xfc, !PT ;  /* 0x0000006846167812 */ /* 0x000fc600078efcff */
[----:B------:R-:W-:Y:S02]  /*1bc0*/  IMAD.MOV.U32 R43, RZ, RZ, R29 ;  /* 0x000000ffff2b7224 */ /* 0x000fe400078e001d */
[----:B------:R-:W-:Y:S01]  /*1bd0*/  @!P4 IMAD.IADD R51, R51, 0x1, -R2 ;  /* 0x000000013333c824 */ /* 0x000fe200078e0a02 */
[----:B------:R-:W-:Y:S01]  /*1be0*/  ISETP.GE.AND P4, PT, R24, RZ, PT ;  /* 0x000000ff1800720c */ /* 0x000fe20003f86270 */
[----:B------:R-:W-:Y:S01]  /*1bf0*/  IMAD.MOV.U32 R7, RZ, RZ, R27 ;  /* 0x000000ffff077224 */ /* 0x000fe200078e001b */
[----:B------:R-:W-:Y:S01]  /*1c00*/  LOP3.LUT R24, R70, 0x70, RZ, 0xfc, !PT ;  /* 0x0000007046187812 */ /* 0x000fe200078efcff */
[----:B------:R-:W-:Y:S01]  /*1c10*/  @!P0 IMAD.MOV R43, RZ, RZ, -R43 ;  /* 0x000000ffff2b8224 */ /* 0x000fe200078e0a2b */
[C---:B------:R-:W-:Y:S01]  /*1c20*/  ISETP.GT.U32.AND P0, PT, R2.reuse, R53, PT ;  /* 0x000000350200720c */ /* 0x040fe20003f04070 */
[----:B------:R-:W-:Y:S01]  /*1c30*/  @!P3 IMAD.MOV R7, RZ, RZ, -R7 ;  /* 0x000000ffff07b224 */ /* 0x000fe200078e0a07 */
[----:B------:R-:W-:Y:S01]  /*1c40*/  ISETP.GT.U32.AND P3, PT, R2, R51, PT ;  /* 0x000000330200720c */ /* 0x000fe20003f64070 */
[----:B------:R-:W-:-:S02]  /*1c50*/  IMAD.MOV R16, RZ, RZ, -R16 ;  /* 0x000000ffff107224 */ /* 0x000fc400078e0a10 */
[----:B------:R-:W-:Y:S02]  /*1c60*/  IMAD.MOV R18, RZ, RZ, -R18 ;  /* 0x000000ffff127224 */ /* 0x000fe400078e0a12 */
[----:B------:R-:W-:Y:S01]  /*1c70*/  IMAD R59, R2, R16, R59 ;  /* 0x00000010023b7224 */ /* 0x000fe200078e023b */
[----:B------:R-:W-:Y:S01]  /*1c80*/  LOP3.LUT R16, R34, 0x7, RZ, 0xc0, !PT ;  /* 0x0000000722107812 */ /* 0x000fe200078ec0ff */
[----:B------:R-:W-:Y:S02]  /*1c90*/  IMAD R61, R2, R18, R61 ;  /* 0x00000012023d7224 */ /* 0x000fe400078e023d */
[----:B------:R-:W-:Y:S01]  /*1ca0*/  @!P6 IMAD.IADD R55, R55, 0x1, -R2 ;  /* 0x000000013737e824 */ /* 0x000fe200078e0a02 */
[----:B------:R-:W-:Y:S01]  /*1cb0*/  ISETP.GE.AND P6, PT, R32, RZ, PT ;  /* 0x000000ff2000720c */ /* 0x000fe20003fc6270 */
[C---:B------:R-:W-:Y:S02]  /*1cc0*/  IMAD.SHL.U32 R29, R34.reuse, 0x8, RZ ;  /* 0x00000008221d7824 */ /* 0x040fe400078e00ff */
[----:B------:R-:W-:-:S02]  /*1cd0*/  IMAD.SHL.U32 R32, R34, 0x2, RZ ;  /* 0x0000000222207824 */ /* 0x000fc400078e00ff */
[----:B------:R-:W-:Y:S01]  /*1ce0*/  @!P4 IMAD.MOV R45, RZ, RZ, -R45 ;  /* 0x000000ffff2dc224 */ /* 0x000fe200078e0a2d */
[C---:B------:R-:W-:Y:S01]  /*1cf0*/  ISETP.GT.U32.AND P4, PT, R2.reuse, R57, PT ;  /* 0x000000390200720c */ /* 0x040fe20003f84070 */
[--C-:B------:R-:W-:Y:S01]  /*1d00*/  @!P5 IMAD.IADD R49, R49, 0x1, -R2.reuse ;  /* 0x000000013131d824 */ /* 0x100fe200078e0a02 */
[C---:B------:R-:W-:Y:S01]  /*1d10*/  ISETP.GT.U32.AND P5, PT, R2.reuse, R59, PT ;  /* 0x0000003b0200720c */ /* 0x040fe20003fa4070 */
[--C-:B------:R-:W-:Y:S01]  /*1d20*/  @!P0 IMAD.IADD R53, R53, 0x1, -R2.reuse ;  /* 0x0000000135358824 */ /* 0x100fe200078e0a02 */
[----:B------:R-:W-:Y:S01]  /*1d30*/  ISETP.GT.U32.AND P0, PT, R2, R61, PT ;  /* 0x0000003d0200720c */ /* 0x000fe20003f04070 */
[--C-:B------:R-:W-:Y:S01]  /*1d40*/  @!P3 IMAD.IADD R51, R51, 0x1, -R2.reuse ;  /* 0x000000013333b824 */ /* 0x100fe200078e0a02 */
[----:B------:R-:W-:Y:S01]  /*1d50*/  LOP3.LUT R27, R29, 0x30, RZ, 0xc0, !PT ;  /* 0x000000301d1b7812 */ /* 0x000fe200078ec0ff */
[----:B------:R-:W-:Y:S01]  /*1d60*/  @!P1 IMAD.MOV R39, RZ, RZ, -R39 ;  /* 0x000000ffff279224 */ /* 0x000fe200078e0a27 */
[----:B------:R-:W-:Y:S01]  /*1d70*/  ISETP.GE.AND P3, PT, R30, RZ, PT ;  /* 0x000000ff1e00720c */ /* 0x000fe20003f66270 */
[----:B------:R-:W-:Y:S01]  /*1d80*/  @!P6 IMAD.MOV R53, RZ, RZ, -R53 ;  /* 0x000000ffff35e224 */ /* 0x000fe200078e0a35 */
[----:B------:R-:W-:Y:S01]  /*1d90*/  LOP3.LUT R30, R34, 0x40, RZ, 0xc0, !PT ;  /* 0x00000040221e7812 */ /* 0x000fe200078ec0ff */
[----:B------:R-:W-:Y:S01]  /*1da0*/  IMAD R16, R16, 0x40, R27 ;  /* 0x0000004010107824 */ /* 0x000fe200078e021b */
[----:B------:R-:W-:Y:S01]  /*1db0*/  LOP3.LUT R63, R32, 0x10, RZ, 0xc0, !PT ;  /* 0x00000010203f7812 */ /* 0x000fe200078ec0ff */
[--C-:B------:R-:W-:Y:S01]  /*1dc0*/  @!P4 IMAD.IADD R57, R57, 0x1, -R2.reuse ;  /* 0x000000013939c824 */ /* 0x100fe200078e0a02 */
[----:B------:R-:W-:Y:S01]  /*1dd0*/  ISETP.GT.U32.AND P1, PT, R2, R47, PT ;  /* 0x0000002f0200720c */ /* 0x000fe20003f24070 */
[--C-:B------:R-:W-:Y:S01]  /*1de0*/  @!P5 IMAD.IADD R59, R59, 0x1, -R2.reuse ;  /* 0x000000013b3bd824 */ /* 0x100fe200078e0a02 */
[----:B------:R-:W-:Y:S01]  /*1df0*/  LEA.HI R63, R30, R63, RZ, 0x1f ;  /* 0x0000003f1e3f7211 */ /* 0x000fe200078ff8ff */
[----:B------:R-:W-:Y:S01]  /*1e00*/  @!P0 IMAD.IADD R61, R61, 0x1, -R2 ;  /* 0x000000013d3d8824 */ /* 0x000fe200078e0a02 */
[----:B------:R-:W-:Y:S01]  /*1e10*/  ISETP.GT.U32.AND P4, PT, R2, R57, PT ;  /* 0x000000390200720c */ /* 0x000fe20003f84070 */
[----:B------:R-:W-:Y:S01]  /*1e20*/  IMAD.SHL.U32 R18, R34, 0x20, RZ ;  /* 0x0000002022127824 */ /* 0x000fe200078e00ff */
[----:B------:R-:W-:Y:S01]  /*1e30*/  LOP3.LUT R27, R16, R63, RZ, 0x3c, !PT ;  /* 0x0000003f101b7212 */ /* 0x000fe200078e3cff */
[----:B------:R-:W-:Y:S01]  /*1e40*/  @!P3 IMAD.MOV R51, RZ, RZ, -R51 ;  /* 0x000000ffff33b224 */ /* 0x000fe200078e0a33 */
[----:B------:R-:W-:Y:S01]  /*1e50*/  SHF.R.S32.HI R16, RZ, 0x1f, R75 ;  /* 0x0000001fff107819 */ /* 0x000fe2000001144b */
[----:B------:R-:W-:Y:S01]  /*1e60*/  IMAD R0, R0, UR5, RZ ;  /* 0x0000000500007c24 */ /* 0x000fe2000f8e02ff */
[----:B------:R-:W-:-:S02]  /*1e70*/  ISETP.GT.U32.AND P5, PT, R2, R59, PT ;  /* 0x0000003b0200720c */ /* 0x000fc40003fa4070 */
[----:B------:R-:W-:Y:S02]  /*1e80*/  CS2R R62, SRZ ;  /* 0x00000000003e7805 */ /* 0x000fe4000001ff00 */
[----:B------:R-:W-:Y:S01]  /*1e90*/  LEA.HI R75, R16, R75, RZ, 0x7 ;  /* 0x0000004b104b7211 */ /* 0x000fe200078f38ff */
[--C-:B------:R-:W-:Y:S01]  /*1ea0*/  @!P1 IMAD.IADD R47, R47, 0x1, -R2.reuse ;  /* 0x000000012f2f9824 */ /* 0x100fe200078e0a02 */
[----:B------:R-:W0:Y:S01]  /*1eb0*/  LDC R16, c[0x0][0x240] ;  /* 0x00009000ff107b82 */ /* 0x000e220000000800 */
[----:B------:R-:W-:Y:S01]  /*1ec0*/  ISETP.GT.U32.AND P0, PT, R2, R61, PT ;  /* 0x0000003d0200720c */ /* 0x000fe20003f04070 */
[----:B------:R-:W-:Y:S01]  /*1ed0*/  ULDC UR5, c[0x0][0x230] ;  /* 0x00008c0000057ab9 */ /* 0x000fe20000000800 */
[----:B------:R-:W-:Y:S01]  /*1ee0*/  ISETP.GE.AND P1, PT, R26, RZ, PT ;  /* 0x000000ff1a00720c */ /* 0x000fe20003f26270 */
[--C-:B------:R-:W-:Y:S01]  /*1ef0*/  @!P4 IMAD.IADD R57, R57, 0x1, -R2.reuse ;  /* 0x000000013939c824 */ /* 0x100fe200078e0a02 */
[----:B------:R-:W-:Y:S01]  /*1f00*/  ISETP.GE.AND P4, PT, R20, RZ, PT ;  /* 0x000000ff1400720c */ /* 0x000fe20003f86270 */
[----:B------:R-:W-:Y:S01]  /*1f10*/  @!P2 IMAD.MOV R47, RZ, RZ, -R47 ;  /* 0x000000ffff2fa224 */ /* 0x000fe200078e0a2f */
[----:B------:R-:W-:Y:S01]  /*1f20*/  ISETP.GE.AND P2, PT, R36, RZ, PT ;  /* 0x000000ff2400720c */ /* 0x000fe20003f46270 */
[----:B------:R-:W-:Y:S01]  /*1f30*/  @!P5 IMAD.IADD R59, R59, 0x1, -R2 ;  /* 0x000000013b3bd824 */ /* 0x000fe200078e0a02 */
[----:B------:R-:W-:-:S02]  /*1f40*/  ISETP.GE.AND P5, PT, R38, RZ, PT ;  /* 0x000000ff2600720c */ /* 0x000fc40003fa6270 */
[----:B------:R-:W-:-:S03]  /*1f50*/  LOP3.LUT R18, R18, 0x200, RZ, 0xc0, !PT ;  /* 0x0000020012127812 */ /* 0x000fc600078ec0ff */
[----:B------:R-:W-:Y:S01]  /*1f60*/  @!P0 IMAD.IADD R61, R61, 0x1, -R2 ;  /* 0x000000013d3d8824 */ /* 0x000fe200078e0a02 */
[----:B------:R-:W-:Y:S01]  /*1f70*/  ISETP.NE.AND P0, PT, R17, RZ, PT ;  /* 0x000000ff1100720c */ /* 0x000fe20003f05270 */
[----:B------:R-:W-:Y:S01]  /*1f80*/  @!P1 IMAD.MOV R49, RZ, RZ, -R49 ;  /* 0x000000ffff319224 */ /* 0x000fe200078e0a31 */
[----:B------:R-:W-:Y:S01]  /*1f90*/  LOP3.LUT R2, RZ, R17, RZ, 0x33, !PT ;  /* 0x00000011ff027212 */ /* 0x000fe200078e33ff */
[----:B------:R-:W-:Y:S01]  /*1fa0*/  @!P4 IMAD.MOV R57, RZ, RZ, -R57 ;  /* 0x000000ffff39c224 */ /* 0x000fe200078e0a39 */
[----:B------:R-:W-:Y:S01]  /*1fb0*/  ISETP.GE.AND P1, PT, R28, RZ, PT ;  /* 0x000000ff1c00720c */ /* 0x000fe20003f26270 */
[----:B------:R-:W-:Y:S01]  /*1fc0*/  @!P2 IMAD.MOV R55, RZ, RZ, -R55 ;  /* 0x000000ffff37a224 */ /* 0x000fe200078e0a37 */
[C---:B------:R-:W-:Y:S02]  /*1fd0*/  SEL R3, R2.reuse, R3, !P0 ;  /* 0x0000000302037207 */ /* 0x040fe40004000000 */
[C---:B------:R-:W-:Y:S01]  /*1fe0*/  SEL R10, R2.reuse, R10, !P0 ;  /* 0x0000000a020a7207 */ /* 0x040fe20004000000 */
[----:B------:R-:W-:Y:S01]  /*1ff0*/  @!P5 IMAD.MOV R59, RZ, RZ, -R59 ;  /* 0x000000ffff3bd224 */ /* 0x000fe200078e0a3b */
[C---:B------:R-:W-:Y:S01]  /*2000*/  SEL R4, R2.reuse, R4, !P0 ;  /* 0x0000000402047207 */ /* 0x040fe20004000000 */
[-C--:B0-----:R-:W-:Y:S01]  /*2010*/  IMAD R3, R3, R16.reuse, RZ ;  /* 0x0000001003037224 */ /* 0x081fe200078e02ff */
[----:B------:R-:W-:Y:S01]  /*2020*/  SEL R19, R2, R19, !P0 ;  /* 0x0000001302137207 */ /* 0x000fe20004000000 */
[-C--:B------:R-:W-:Y:S01]  /*2030*/  IMAD R10, R10, R16.reuse, RZ ;  /* 0x000000100a0a7224 */ /* 0x080fe200078e02ff */
[----:B------:R-:W-:Y:S01]  /*2040*/  SEL R5, R2, R5, !P0 ;  /* 0x0000000502057207 */ /* 0x000fe20004000000 */
[----:B------:R-:W-:Y:S01]  /*2050*/  IMAD R4, R4, R16, RZ ;  /* 0x0000001004047224 */ /* 0x000fe200078e02ff */
[----:B-1----:R-:W-:Y:S01]  /*2060*/  LEA R125, P6, R3, R78, 0x1 ;  /* 0x0000004e037d7211 */ /* 0x002fe200078c08ff */
[----:B------:R-:W-:Y:S01]  /*2070*/  IMAD R19, R19, R16, RZ ;  /* 0x0000001013137224 */ /* 0x000fe200078e02ff */
[C---:B------:R-:W-:Y:S01]  /*2080*/  SEL R6, R2.reuse, R6, !P0 ;  /* 0x0000000602067207 */ /* 0x040fe20004000000 */
[----:B------:R-:W-:Y:S01]  /*2090*/  @!P1 IMAD.MOV R61, RZ, RZ, -R61 ;  /* 0x000000ffff3d9224 */ /* 0x000fe200078e0a3d */
[C---:B------:R-:W-:Y:S01]  /*20a0*/  SEL R8, R2.reuse, R8, !P0 ;  /* 0x0000000802087207 */ /* 0x040fe20004000000 */
[-C--:B------:R-:W-:Y:S01]  /*20b0*/  IMAD R5, R5, R16.reuse, RZ ;  /* 0x0000001005057224 */ /* 0x080fe200078e02ff */
[----:B------:R-:W-:Y:S01]  /*20c0*/  SEL R9, R2, R9, !P0 ;  /* 0x0000000902097207 */ /* 0x000fe20004000000 */
[-C--:B------:R-:W-:Y:S01]  /*20d0*/  IMAD R6, R6, R16.reuse, RZ ;  /* 0x0000001006067224 */ /* 0x080fe200078e02ff */
[----:B------:R-:W-:Y:S01]  /*20e0*/  SEL R11, R2, R11, !P0 ;  /* 0x0000000b020b7207 */ /* 0x000fe20004000000 */
[-C--:B------:R-:W-:Y:S01]  /*20f0*/  IMAD R8, R8, R16.reuse, RZ ;  /* 0x0000001008087224 */ /* 0x080fe200078e02ff */
[----:B------:R-:W-:Y:S01]  /*2100*/  LEA.HI.X.SX32 R124, R3, R79, 0x1, P6 ;  /* 0x0000004f037c7211 */ /* 0x000fe200030f0eff */
[-C--:B------:R-:W-:Y:S01]  /*2110*/  IMAD R9, R9, R16.reuse, RZ ;  /* 0x0000001009097224 */ /* 0x080fe200078e02ff */
[----:B------:R-:W-:Y:S01]  /*2120*/  SEL R37, R2, R37, !P0 ;  /* 0x0000002502257207 */ /* 0x000fe20004000000 */
[----:B------:R-:W-:Y:S01]  /*2130*/  IMAD R11, R11, R16, RZ ;  /* 0x000000100b0b7224 */ /* 0x000fe200078e02ff */
[----:B------:R-:W-:-:S02]  /*2140*/  LEA R133, P6, R10, R78, 0x1 ;  /* 0x0000004e0a857211 */ /* 0x000fc400078c08ff */
[C---:B------:R-:W-:Y:S01]  /*2150*/  SEL R12, R2.reuse, R12, !P0 ;  /* 0x0000000c020c7207 */ /* 0x040fe20004000000 */
[----:B------:R-:W-:Y:S01]  /*2160*/  IMAD R37, R37, R16, RZ ;  /* 0x0000001025257224 */ /* 0x000fe200078e02ff */
[C---:B------:R-:W-:Y:S02]  /*2170*/  SEL R13, R2.reuse, R13, !P0 ;  /* 0x0000000d020d7207 */ /* 0x040fe40004000000 */
[----:B------:R-:W-:Y:S01]  /*2180*/  SEL R14, R2, R14, !P0 ;  /* 0x0000000e020e7207 */ /* 0x000fe20004000000 */
[-C--:B------:R-:W-:Y:S01]  /*2190*/  IMAD R12, R12, R16.reuse, RZ ;  /* 0x000000100c0c7224 */ /* 0x080fe200078e02ff */
[C---:B------:R-:W-:Y:S01]  /*21a0*/  SEL R15, R2.reuse, R15, !P0 ;  /* 0x0000000f020f7207 */ /* 0x040fe20004000000 */
[-C--:B------:R-:W-:Y:S01]  /*21b0*/  IMAD R13, R13, R16.reuse, RZ ;  /* 0x000000100d0d7224 */ /* 0x080fe200078e02ff */
[----:B------:R-:W-:Y:S01]  /*21c0*/  SEL R21, R2, R21, !P0 ;  /* 0x0000001502157207 */ /* 0x000fe20004000000 */
[----:B------:R-:W-:Y:S01]  /*21d0*/  IMAD R14, R14, R16, RZ ;  /* 0x000000100e0e7224 */ /* 0x000fe200078e02ff */
[----:B------:R-:W-:Y:S01]  /*21e0*/  LEA R123, P1, R4, R78, 0x1 ;  /* 0x0000004e047b7211 */ /* 0x000fe200078208ff */
[-C--:B------:R-:W-:Y:S01]  /*21f0*/  IMAD R15, R15, R16.reuse, RZ ;  /* 0x000000100f0f7224 */ /* 0x080fe200078e02ff */
[----:B------:R-:W-:Y:S01]  /*2200*/  LEA.HI.X.SX32 R132, R10, R79, 0x1, P6 ;  /* 0x0000004f0a847211 */ /* 0x000fe200030f0eff */
[----:B------:R-:W-:Y:S01]  /*2210*/  IMAD R21, R21, R16, RZ ;  /* 0x0000001015157224 */ /* 0x000fe200078e02ff */
[----:B------:R-:W-:-:S02]  /*2220*/  LEA R126, P6, R19, R78, 0x1 ;  /* 0x0000004e137e7211 */ /* 0x000fc400078c08ff */
[C---:B------:R-:W-:Y:S02]  /*2230*/  SEL R57, R2.reuse, R57, !P0 ;  /* 0x0000003902397207 */ /* 0x040fe40004000000 */
[C---:B------:R-:W-:Y:S02]  /*2240*/  SEL R23, R2.reuse, R23, !P0 ;  /* 0x0000001702177207 */ /* 0x040fe40004000000 */
[C---:B------:R-:W-:Y:S01]  /*2250*/  SEL R25, R2.reuse, R25, !P0 ;  /* 0x0000001902197207 */ /* 0x040fe20004000000 */
[-C--:B------:R-:W-:Y:S01]  /*2260*/  IMAD R82, R57, R16.reuse, RZ ;  /* 0x0000001039527224 */ /* 0x080fe200078e02ff */
[C---:B------:R-:W-:Y:S01]  /*2270*/  SEL R31, R2.reuse, R31, !P0 ;  /* 0x0000001f021f7207 */ /* 0x040fe20004000000 */
[-C--:B------:R-:W-:Y:S01]  /*2280*/  IMAD R23, R23, R16.reuse, RZ ;  /* 0x0000001017177224 */ /* 0x080fe200078e02ff */
[----:B------:R-:W-:Y:S01]  /*2290*/  SEL R35, R2, R35, !P0 ;  /* 0x0000002302237207 */ /* 0x000fe20004000000 */
[----:B------:R-:W-:Y:S01]  /*22a0*/  IMAD R25, R25, R16, RZ ;  /* 0x0000001019197224 */ /* 0x000fe200078e02ff */
[----:B------:R-:W-:Y:S01]  /*22b0*/  LEA R121, P2, R5, R78, 0x1 ;  /* 0x0000004e05797211 */ /* 0x000fe200078408ff */
[----:B------:R-:W-:Y:S01]  /*22c0*/  IMAD R31, R31, R16, RZ ;  /* 0x000000101f1f7224 */ /* 0x000fe200078e02ff */
[----:B------:R-:W-:Y:S01]  /*22d0*/  LEA R119, P3, R6, R78, 0x1 ;  /* 0x0000004e06777211 */ /* 0x000fe200078608ff */
[----:B------:R-:W-:Y:S01]  /*22e0*/  IMAD R35, R35, R16, RZ ;  /* 0x0000001023237224 */ /* 0x000fe200078e02ff */
[----:B------:R-:W-:-:S02]  /*22f0*/  LEA R129, P4, R8, R78, 0x1 ;  /* 0x0000004e08817211 */ /* 0x000fc400078808ff */
[-C--:B------:R-:W-:Y:S02]  /*2300*/  LEA R128, P5, R9, R78.reuse, 0x1 ;  /* 0x0000004e09807211 */ /* 0x080fe400078a08ff */
[----:B------:R-:W-:Y:S02]  /*2310*/  LEA.HI.X.SX32 R122, R4, R79, 0x1, P1 ;  /* 0x0000004f047a7211 */ /* 0x000fe400008f0eff */
[----:B------:R-:W-:Y:S02]  /*2320*/  SEL R39, R2, R39, !P0 ;  /* 0x0000002702277207 */ /* 0x000fe40004000000 */
[----:B------:R-:W-:Y:S02]  /*2330*/  LEA R131, P1, R11, R78, 0x1 ;  /* 0x0000004e0b837211 */ /* 0x000fe400078208ff */
[----:B------:R-:W-:Y:S01]  /*2340*/  LEA.HI.X.SX32 R127, R19, R79, 0x1, P6 ;  /* 0x0000004f137f7211 */ /* 0x000fe200030f0eff */
[----:B------:R-:W-:Y:S01]  /*2350*/  IMAD R39, R39, R16, RZ ;  /* 0x0000001027277224 */ /* 0x000fe200078e02ff */
[----:B------:R-:W-:-:S02]  /*2360*/  LEA R107, P6, R37, R78, 0x1 ;  /* 0x0000004e256b7211 */ /* 0x000fc400078c08ff */
[-C--:B------:R-:W-:Y:S02]  /*2370*/  LEA.HI.X.SX32 R120, R5, R79.reuse, 0x1, P2 ;  /* 0x0000004f05787211 */ /* 0x080fe400010f0eff */
[-C--:B------:R-:W-:Y:S02]  /*2380*/  LEA.HI.X.SX32 R118, R6, R79.reuse, 0x1, P3 ;  /* 0x0000004f06767211 */ /* 0x080fe400018f0eff */
[-C--:B------:R-:W-:Y:S02]  /*2390*/  LEA.HI.X.SX32 R57, R8, R79.reuse, 0x1, P4 ;  /* 0x0000004f08397211 */ /* 0x080fe400020f0eff */
[----:B------:R-:W-:Y:S02]  /*23a0*/  LEA.HI.X.SX32 R56, R9, R79, 0x1, P5 ;  /* 0x0000004f09387211 */ /* 0x000fe400028f0eff */
[C---:B------:R-:W-:Y:S02]  /*23b0*/  SEL R41, R2.reuse, R41, !P0 ;  /* 0x0000002902297207 */ /* 0x040fe40004000000 */
[----:B------:R-:W-:-:S02]  /*23c0*/  SEL R7, R2, R7, !P0 ;  /* 0x0000000702077207 */ /* 0x000fc40004000000 */
        /* <DEDUP_REMOVED lines=15> */
[-C--:B------:R-:W-:Y:S01]  /*24c0*/  LEA.HI.X.SX32 R106, R37, R79.reuse, 0x1, P6 ;  /* 0x0000004f256a7211 */ /* 0x080fe200030f0eff */
[----:B------:R-:W-:Y:S01]  /*24d0*/  IMAD R49, R49, R16, RZ ;  /* 0x0000001031317224 */ /* 0x000fe200078e02ff */
[----:B------:R-:W0:Y:S01]  /*24e0*/  LDC R37, c[0x0][0x238] ;  /* 0x00008e00ff257b82 */ /* 0x000e220000000800 */
[----:B------:R-:W-:-:S02]  /*24f0*/  LEA.HI.X.SX32 R135, R12, R79, 0x1, P2 ;  /* 0x0000004f0c877211 */ /* 0x000fc400010f0eff */
[-C--:B------:R-:W-:Y:S02]  /*2500*/  LEA.HI.X.SX32 R77, R13, R79.reuse, 0x1, P3 ;  /* 0x0000004f0d4d7211 */ /* 0x080fe400018f0eff */
[-C--:B------:R-:W-:Y:S02]  /*2510*/  LEA.HI.X.SX32 R138, R14, R79.reuse, 0x1, P4 ;  /* 0x0000004f0e8a7211 */ /* 0x080fe400020f0eff */
[----:B------:R-:W-:Y:S02]  /*2520*/  LEA.HI.X.SX32 R141, R15, R79, 0x1, P5 ;  /* 0x0000004f0f8d7211 */ /* 0x000fe400028f0eff */
[C---:B------:R-:W-:Y:S02]  /*2530*/  SEL R51, R2.reuse, R51, !P0 ;  /* 0x0000003302337207 */ /* 0x040fe40004000000 */
[C---:B------:R-:W-:Y:S02]  /*2540*/  SEL R53, R2.reuse, R53, !P0 ;  /* 0x0000003502357207 */ /* 0x040fe40004000000 */
        /* <DEDUP_REMOVED lines=9> */
[-C--:B------:R-:W-:Y:S01]  /*25e0*/  LEA R109, P5, R35, R78.reuse, 0x1 ;  /* 0x0000004e236d7211 */ /* 0x080fe200078a08ff */
[----:B0-----:R-:W-:Y:S01]  /*25f0*/  IMAD R71, R71, R37, RZ ;  /* 0x0000002547477224 */ /* 0x001fe200078e02ff */
[----:B------:R-:W-:Y:S01]  /*2600*/  LEA.HI.X.SX32 R116, R21, R79, 0x1, P1 ;  /* 0x0000004f15747211 */ /* 0x000fe200008f0eff */
[----:B------:R-:W-:Y:S01]  /*2610*/  IMAD R24, R24, R37, RZ ;  /* 0x0000002518187224 */ /* 0x000fe200078e02ff */
[----:B------:R-:W-:Y:S02]  /*2620*/  SEL R2, R2, R61, !P0 ;  /* 0x0000003d02027207 */ /* 0x000fe40004000000 */
[----:B------:R-:W-:Y:S02]  /*2630*/  CS2R R60, SRZ ;  /* 0x00000000003c7805 */ /* 0x000fe4000001ff00 */
[----:B------:R-:W-:Y:S01]  /*2640*/  LEA R105, P1, R39, R78, 0x1 ;  /* 0x0000004e27697211 */ /* 0x000fe200078208ff */
[----:B------:R-:W-:Y:S01]  /*2650*/  IMAD R22, R22, R37, RZ ;  /* 0x0000002516167224 */ /* 0x000fe200078e02ff */
[-C--:B------:R-:W-:Y:S01]  /*2660*/  LEA.HI.X.SX32 R114, R23, R79.reuse, 0x1, P2 ;  /* 0x0000004f17727211 */ /* 0x080fe200010f0eff */
[----:B------:R-:W-:Y:S01]  /*2670*/  IMAD R2, R2, R16, RZ ;  /* 0x0000001002027224 */ /* 0x000fe200078e02ff */
[----:B------:R-:W-:Y:S01]  /*2680*/  LEA.HI.X.SX32 R112, R25, R79, 0x1, P3 ;  /* 0x0000004f19707211 */ /* 0x000fe200018f0eff */
[----:B------:R-:W-:Y:S01]  /*2690*/  IMAD R74, R74, R37, RZ ;  /* 0x000000254a4a7224 */ /* 0x000fe200078e02ff */
[-C--:B------:R-:W-:Y:S01]  /*26a0*/  LEA.HI.X.SX32 R110, R31, R79.reuse, 0x1, P4 ;  /* 0x0000004f1f6e7211 */ /* 0x080fe200020f0eff */
[----:B------:R-:W-:Y:S01]  /*26b0*/  IMAD.SHL.U32 R31, R34, 0x40, RZ ;  /* 0x00000040221f7824 */ /* 0x000fe200078e00ff */
[----:B------:R-:W-:Y:S01]  /*26c0*/  LEA.HI.X.SX32 R108, R35, R79, 0x1, P5 ;  /* 0x0000004f236c7211 */ /* 0x000fe200028f0eff */
[-C--:B------:R-:W-:Y:S01]  /*26d0*/  IMAD R73, R73, R37.reuse, RZ ;  /* 0x0000002549497224 */ /* 0x080fe200078e02ff */
[-C--:B------:R-:W-:Y:S01]  /*26e0*/  LEA R103, P2, R41, R78.reuse, 0x1 ;  /* 0x0000004e29677211 */ /* 0x080fe200078408ff */
[----:B------:R-:W-:Y:S01]  /*26f0*/  IMAD R72, R72, R37, RZ ;  /* 0x0000002548487224 */ /* 0x000fe200078e02ff */
[-C--:B------:R-:W-:Y:S01]  /*2700*/  LEA R101, P3, R7, R78.reuse, 0x1 ;  /* 0x0000004e07657211 */ /* 0x080fe200078608ff */
[----:B------:R-:W-:Y:S01]  /*2710*/  IMAD.SHL.U32 R68, R37, 0x80, RZ ;  /* 0x0000008025447824 */ /* 0x000fe200078e00ff */
[----:B------:R-:W-:-:S02]  /*2720*/  LEA R97, P4, R43, R78, 0x1 ;  /* 0x0000004e2b617211 */ /* 0x000fc400078808ff */
[-C--:B------:R-:W-:Y:S02]  /*2730*/  LEA R95, P5, R45, R78.reuse, 0x1 ;  /* 0x0000004e2d5f7211 */ /* 0x080fe400078a08ff */
[-C--:B------:R-:W-:Y:S02]  /*2740*/  LEA R93, P6, R47, R78.reuse, 0x1 ;  /* 0x0000004e2f5d7211 */ /* 0x080fe400078c08ff */
[-C--:B------:R-:W-:Y:S02]  /*2750*/  LEA.HI.X.SX32 R104, R39, R79.reuse, 0x1, P1 ;  /* 0x0000004f27687211 */ /* 0x080fe400008f0eff */
[----:B------:R-:W-:Y:S02]  /*2760*/  LEA R91, P1, R49, R78, 0x1 ;  /* 0x0000004e315b7211 */ /* 0x000fe400078208ff */
[-C--:B------:R-:W-:Y:S02]  /*2770*/  LEA.HI.X.SX32 R102, R41, R79.reuse, 0x1, P2 ;  /* 0x0000004f29667211 */ /* 0x080fe400010f0eff */
[----:B------:R-:W-:-:S02]  /*2780*/  LEA.HI.X.SX32 R100, R7, R79, 0x1, P3 ;  /* 0x0000004f07647211 */ /* 0x000fc400018f0eff */
[-C--:B------:R-:W-:Y:S02]  /*2790*/  LEA.HI.X.SX32 R96, R43, R79.reuse, 0x1, P4 ;  /* 0x0000004f2b607211 */ /* 0x080fe400020f0eff */
[-C--:B------:R-:W-:Y:S02]  /*27a0*/  LEA.HI.X.SX32 R94, R45, R79.reuse, 0x1, P5 ;  /* 0x0000004f2d5e7211 */ /* 0x080fe400028f0eff */
[----:B------:R-:W-:Y:S02]  /*27b0*/  LEA.HI.X.SX32 R92, R47, R79, 0x1, P6 ;  /* 0x0000004f2f5c7211 */ /* 0x000fe400030f0eff */
[-C--:B------:R-:W-:Y:S02]  /*27c0*/  LEA R89, P2, R51, R78.reuse, 0x1 ;  /* 0x0000004e33597211 */ /* 0x080fe400078408ff */
[-C--:B------:R-:W-:Y:S02]  /*27d0*/  LEA R86, P3, R53, R78.reuse, 0x1 ;  /* 0x0000004e35567211 */ /* 0x080fe400078608ff */
[----:B------:R-:W-:-:S02]  /*27e0*/  LEA R39, P4, R55, R78, 0x1 ;  /* 0x0000004e37277211 */ /* 0x000fc400078808ff */
[-C--:B------:R-:W-:Y:S02]  /*27f0*/  LEA R83, P5, R82, R78.reuse, 0x1 ;  /* 0x0000004e52537211 */ /* 0x080fe400078a08ff */
[-C--:B------:R-:W-:Y:S02]  /*2800*/  LEA R80, P6, R59, R78.reuse, 0x1 ;  /* 0x0000004e3b507211 */ /* 0x080fe400078c08ff */
[-C--:B------:R-:W-:Y:S02]  /*2810*/  LEA.HI.X.SX32 R90, R49, R79.reuse, 0x1, P1 ;  /* 0x0000004f315a7211 */ /* 0x080fe400008f0eff */
[----:B------:R-:W-:Y:S02]  /*2820*/  LEA R98, P0, R0, UR8, 0x1 ;  /* 0x0000000800627c11 */ /* 0x000fe4000f8008ff */
[----:B------:R-:W-:Y:S02]  /*2830*/  LEA R78, P1, R2, R78, 0x1 ;  /* 0x0000004e024e7211 */ /* 0x000fe400078208ff */
[----:B------:R-:W-:-:S02]  /*2840*/  LEA.HI.X.SX32 R88, R51, R79, 0x1, P2 ;  /* 0x0000004f33587211 */ /* 0x000fc400010f0eff */
[-C--:B------:R-:W-:Y:S02]  /*2850*/  LEA.HI.X.SX32 R87, R53, R79.reuse, 0x1, P3 ;  /* 0x0000004f35577211 */ /* 0x080fe400018f0eff */
[----:B------:R-:W-:Y:S02]  /*2860*/  CS2R R52, SRZ ;  /* 0x0000000000347805 */ /* 0x000fe4000001ff00 */
[-C--:B------:R-:W-:Y:S02]  /*2870*/  LEA.HI.X.SX32 R42, R55, R79.reuse, 0x1, P4 ;  /* 0x0000004f372a7211 */ /* 0x080fe400020f0eff */
[----:B------:R-:W-:Y:S02]  /*2880*/  CS2R R54, SRZ ;  /* 0x0000000000367805 */ /* 0x000fe4000001ff00 */
[-C--:B------:R-:W-:Y:S02]  /*2890*/  LEA.HI.X.SX32 R82, R82, R79.reuse, 0x1, P5 ;  /* 0x0000004f52527211 */ /* 0x080fe400028f0eff */
[----:B------:R-:W-:-:S02]  /*28a0*/  LEA.HI.X.SX32 R81, R59, R79, 0x1, P6 ;  /* 0x0000004f3b517211 */ /* 0x000fc400030f0eff */
[----:B------:R-:W-:Y:S02]  /*28b0*/  IADD3 R27, R27, UR4, R18 ;  /* 0x000000041b1b7c10 */ /* 0x000fe4000fffe012 */
[----:B------:R-:W-:Y:S02]  /*28c0*/  LEA.HI.X.SX32 R79, R2, R79, 0x1, P1 ;  /* 0x0000004f024f7211 */ /* 0x000fe400008f0eff */
[----:B------:R-:W-:Y:S02]  /*28d0*/  LEA.HI.X.SX32 R99, R0, UR9, 0x1, P0 ;  /* 0x0000000900637c11 */ /* 0x000fe400080f0eff */
[C---:B------:R-:W-:Y:S02]  /*28e0*/  LOP3.LUT R26, R70.reuse, 0x78, RZ, 0xfc, !PT ;  /* 0x00000078461a7812 */ /* 0x040fe400078efcff */
[C---:B------:R-:W-:Y:S02]  /*28f0*/  LOP3.LUT R25, R70.reuse, 0x74, RZ, 0xfc, !PT ;  /* 0x0000007446197812 */ /* 0x040fe400078efcff */
[----:B------:R-:W-:Y:S01]  /*2900*/  LOP3.LUT R23, R70, 0x6c, RZ, 0xfc, !PT ;  /* 0x0000006c46177812 */ /* 0x000fe200078efcff */
[-C--:B------:R-:W-:Y:S01]  /*2910*/  IMAD R26, R26, R37.reuse, RZ ;  /* 0x000000251a1a7224 */ /* 0x080fe200078e02ff */
[C---:B------:R-:W-:Y:S01]  /*2920*/  LOP3.LUT R21, R70.reuse, 0x64, RZ, 0xfc, !PT ;  /* 0x0000006446157812 */ /* 0x040fe200078efcff */
[-C--:B------:R-:W-:Y:S01]  /*2930*/  IMAD R25, R25, R37.reuse, RZ ;  /* 0x0000002519197224 */ /* 0x080fe200078e02ff */
[C---:B------:R-:W-:Y:S01]  /*2940*/  LOP3.LUT R20, R70.reuse, 0x60, RZ, 0xfc, !PT ;  /* 0x0000006046147812 */ /* 0x040fe200078efcff */
[-C--:B------:R-:W-:Y:S01]  /*2950*/  IMAD R23, R23, R37.reuse, RZ ;  /* 0x0000002517177224 */ /* 0x080fe200078e02ff */
[C---:B------:R-:W-:Y:S01]  /*2960*/  LOP3.LUT R19, R70.reuse, 0x58, RZ, 0xfc, !PT ;  /* 0x0000005846137812 */ /* 0x040fe200078efcff */
[-C--:B------:R-:W-:Y:S01]  /*2970*/  IMAD R21, R21, R37.reuse, RZ ;  /* 0x0000002515157224 */ /* 0x080fe200078e02ff */
[----:B------:R-:W-:Y:S01]  /*2980*/  LOP3.LUT R18, R70, 0x54, RZ, 0xfc, !PT ;  /* 0x0000005446127812 */ /* 0x000fe200078efcff */
        /* <DEDUP_REMOVED lines=37> */
[----:B------:R-:W-:Y:S01]  /*2be0*/  SHF.R.S32.HI R75, RZ, 0x7, R75 ;  /* 0x00000007ff4b7819 */ /* 0x000fe2000001144b */
[----:B------:R-:W-:-:S02]  /*2bf0*/  IMAD R0, R0, R37, RZ ;  /* 0x0000002500007224 */ /* 0x000fc400078e02ff */
[-C--:B------:R-:W-:Y:S02]  /*2c00*/  IMAD R70, R70, R37.reuse, RZ ;  /* 0x0000002546467224 */ /* 0x080fe400078e02ff */
[----:B------:R-:W-:-:S07]  /*2c10*/  IMAD R35, R35, R37, RZ ;  /* 0x0000002523237224 */ /* 0x000fce00078e02ff */
.L_x_1:
[----:B------:R-:W-:Y:S01]  /*2c20*/  SHF.R.U32.HI R36, RZ, 0x5, R34 ;  /* 0x00000005ff247819 */ /* 0x000fe20000011622 */
[----:B------:R-:W-:Y:S01]  /*2c30*/  IMAD.WIDE R40, R70, 0x2, R98 ;  /* 0x0000000246287825 */ /* 0x000fe200078e0262 */
[----:B------:R-:W-:Y:S02]  /*2c40*/  PRMT R37, RZ, 0x7610, R37 ;  /* 0x00007610ff257816 */ /* 0x000fe40000000025 */
[----:B------:R-:W-:-:S04]  /*2c50*/  SGXT.U32 R36, R36, 0x2 ;  /* 0x000000022424781a */ /* 0x000fc80000000000 */
[C---:B------:R-:W-:Y:S02]  /*2c60*/  ISETP.GE.AND P0, PT, R36.reuse, UR5, PT ;  /* 0x0000000524007c0c */ /* 0x040fe4000bf06270 */
[C---:B------:R-:W-:Y:S02]  /*2c70*/  LOP3.LUT R38, R36.reuse, 0x8, RZ, 0xfc, !PT ;  /* 0x0000000824267812 */ /* 0x040fe400078efcff */
[----:B------:R-:W-:Y:S02]  /*2c80*/  LOP3.LUT R43, R36, 0x10, RZ, 0xfc, !PT ;  /* 0x00000010242b7812 */ /* 0x000fe400078efcff */
[----:B------:R-:W-:Y:S02]  /*2c90*/  ISETP.GE.AND P1, PT, R38, UR5, PT ;  /* 0x0000000526007c0c */ /* 0x000fe4000bf26270 */
[----:B------:R-:W-:-:S05]  /*2ca0*/  PRMT R38, RZ, 0x7610, R38 ;  /* 0x00007610ff267816 */ /* 0x000fca0000000026 */
[----:B------:R0:W2:Y:S01]  /*2cb0*/  @!P0 LDG.E.U16 R37, desc[UR6][R40.64] ;  /* 0x0000000628258981 */ /* 0x0000a2000c1e1500 */
[----:B------:R-:W-:Y:S02]  /*2cc0*/  ISETP.GE.AND P0, PT, R43, UR5, PT ;  /* 0x000000052b007c0c */ /* 0x000fe4000bf06270 */
[----:B------:R-:W-:Y:S02]  /*2cd0*/  LOP3.LUT R43, R36, 0x18, RZ, 0xfc, !PT ;  /* 0x00000018242b7812 */ /* 0x000fe400078efcff */
[----:B------:R-:W-:Y:S01]  /*2ce0*/  PRMT R146, RZ, 0x7610, R146 ;  /* 0x00007610ff927816 */ /* 0x000fe20000000092 */
[----:B0-----:R-:W-:Y:S01]  /*2cf0*/  IMAD.WIDE R40, R0, 0x2, R98 ;  /* 0x0000000200287825 */ /* 0x001fe200078e0262 */
[----:B------:R-:W-:-:S04]  /*2d00*/  LOP3.LUT R44, R36, 0x20, RZ, 0xfc, !PT ;  /* 0x00000020242c7812 */ /* 0x000fc800078efcff */
[----:B------:R0:W3:Y:S01]  /*2d10*/  @!P1 LDG.E.U16 R38, desc[UR6][R40.64] ;  /* 0x0000000628269981 */ /* 0x0000e2000c1e1500 */
[----:B------:R-:W-:Y:S02]  /*2d20*/  ISETP.GE.AND P1, PT, R43, UR5, PT ;  /* 0x000000052b007c0c */ /* 0x000fe4000bf26270 */
[----:B------:R-:W-:Y:S01]  /*2d30*/  PRMT R43, RZ, 0x7610, R43 ;  /* 0x00007610ff2b7816 */ /* 0x000fe2000000002b */
[----:B0-----:R-:W-:-:S05]  /*2d40*/  IMAD.WIDE R40, R3, 0x2, R98 ;  /* 0x0000000203287825 */ /* 0x001fca00078e0262 */
[----:B------:R0:W4:Y:S01]  /*2d50*/  @!P0 LDG.E.U16 R146, desc[UR6][R40.64] ;  /* 0x0000000628928981 */ /* 0x000122000c1e1500 */
[----:B------:R-:W-:Y:S02]  /*2d60*/  ISETP.GE.AND P0, PT, R44, UR5, PT ;  /* 0x000000052c007c0c */ /* 0x000fe4000bf06270 */
[C---:B------:R-:W-:Y:S02]  /*2d70*/  LOP3.LUT R45, R36.reuse, 0x28, RZ, 0xfc, !PT ;  /* 0x00000028242d7812 */ /* 0x040fe400078efcff */
[----:B------:R-:W-:Y:S01]  /*2d80*/  PRMT R44, RZ, 0x7610, R44 ;  /* 0x00007610ff2c7816 */ /* 0x000fe2000000002c */
[----:B0-----:R-:W-:Y:S01]  /*2d90*/  IMAD.WIDE R40, R5, 0x2, R98 ;  /* 0x0000000205287825 */ /* 0x001fe200078e0262 */
[----:B------:R-:W-:-:S04]  /*2da0*/  LOP3.LUT R46, R36, 0x30, RZ, 0xfc, !PT ;  /* 0x00000030242e7812 */ /* 0x000fc800078efcff */
[----:B------:R0:W5:Y:S01]  /*2db0*/  @!P1 LDG.E.U16 R43, desc[UR6][R40.64] ;  /* 0x00000006282b9981 */ /* 0x000162000c1e1500 */
[----:B------:R-:W-:Y:S02]  /*2dc0*/  ISETP.GE.AND P1, PT, R45, UR5, PT ;  /* 0x000000052d007c0c */ /* 0x000fe4000bf26270 */
[----:B------:R-:W-:Y:S01]  /*2dd0*/  PRMT R45, RZ, 0x7610, R45 ;  /* 0x00007610ff2d7816 */ /* 0x000fe2000000002d */
[----:B0-----:R-:W-:-:S05]  /*2de0*/  IMAD.WIDE R40, R6, 0x2, R98 ;  /* 0x0000000206287825 */ /* 0x001fca00078e0262 */
[----:B------:R0:W5:Y:S01]  /*2df0*/  @!P0 LDG.E.U16 R44, desc[UR6][R40.64] ;  /* 0x00000006282c8981 */ /* 0x000162000c1e1500 */
[----:B------:R-:W-:Y:S02]  /*2e00*/  ISETP.GE.AND P0, PT, R46, UR5, PT ;  /* 0x000000052e007c0c */ /* 0x000fe4000bf06270 */
[----:B------:R-:W-:Y:S02]  /*2e10*/  LOP3.LUT R46, R36, 0x38, RZ, 0xfc, !PT ;  /* 0x00000038242e7812 */ /* 0x000fe400078efcff */
[----:B------:R-:W-:Y:S01]  /*2e20*/  PRMT R150, RZ, 0x7610, R150 ;  /* 0x00007610ff967816 */ /* 0x000fe20000000096 */
[----:B0-----:R-:W-:-:S05]  /*2e30*/  IMAD.WIDE R40, R8, 0x2, R98 ;  /* 0x0000000208287825 */ /* 0x001fca00078e0262 */
[----:B------:R0:W5:Y:S01]  /*2e40*/  @!P1 LDG.E.U16 R45, desc[UR6][R40.64] ;  /* 0x00000006282d9981 */ /* 0x000162000c1e1500 */
[----:B------:R-:W-:Y:S02]  /*2e50*/  ISETP.GE.AND P1, PT, R46, UR5, PT ;  /* 0x000000052e007c0c */ /* 0x000fe4000bf26270 */
[----:B------:R-:W-:Y:S01]  /*2e60*/  LOP3.LUT R46, R36, 0x40, RZ, 0xfc, !PT ;  /* 0x00000040242e7812 */ /* 0x000fe200078efcff */
[----:B0-----:R-:W-:Y:S01]  /*2e70*/  IMAD.WIDE R40, R10, 0x2, R98 ;  /* 0x000000020a287825 */ /* 0x001fe200078e0262 */
[----:B------:R-:W-:-:S04]  /*2e80*/  PRMT R151, RZ, 0x7610, R151 ;  /* 0x00007610ff977816 */ /* 0x000fc80000000097 */
        /* <DEDUP_REMOVED lines=34> */
[----:B0-----:R-:W-:Y:S01]  /*30b0*/  IMAD.WIDE R40, R22, 0x2, R98 ;  /* 0x0000000216287825 */ /* 0x001fe200078e0262 */
[----:B------:R-:W-:-:S04]  /*30c0*/  ISETP.GE.AND P2, PT, R46, UR5, PT ;  /* 0x000000052e007c0c */ /* 0x000fc8000bf46270 */
[----:B------:R0:W5:Y:S01]  /*30d0*/  @!P1 LDG.E.U16 R156, desc[UR6][R40.64] ;  /* 0x00000006289c9981 */ /* 0x000162000c1e1500 */
[----:B------:R-:W-:Y:S02]  /*30e0*/  LOP3.LUT R46, R36, 0x4, RZ, 0xfc, !PT ;  /* 0x00000004242e7812 */ /* 0x000fe400078efcff */
[----:B------:R-:W-:Y:S01]  /*30f0*/  PRMT R139, RZ, 0x7610, R139 ;  /* 0x00007610ff8b7816 */ /* 0x000fe2000000008b */
[----:B0-----:R-:W-:Y:S01]  /*3100*/  IMAD.WIDE R40, R24, 0x2, R98 ;  /* 0x0000000218287825 */ /* 0x001fe200078e0262 */
[----:B------:R-:W-:-:S04]  /*3110*/  LOP3.LUT R47, R36, 0xc, RZ, 0xfc, !PT ;  /* 0x0000000c242f7812 */ /* 0x000fc800078efcff */
[----:B------:R0:W5:Y:S01]  /*3120*/  @!P0 LDG.E.U16 R154, desc[UR6][R40.64] ;  /* 0x00000006289a8981 */ /* 0x000162000c1e1500 */
[----:B------:R-:W-:Y:S02]  /*3130*/  ISETP.GE.AND P0, PT, R46, UR5, PT ;  /* 0x000000052e007c0c */ /* 0x000fe4000bf06270 */
[----:B------:R-:W-:Y:S02]  /*3140*/  ISETP.GE.AND P1, PT, R47, UR5, PT ;  /* 0x000000052f007c0c */ /* 0x000fe4000bf26270 */
[----:B------:R-:W-:Y:S01]  /*3150*/  PRMT R143, RZ, 0x7610, R143 ;  /* 0x00007610ff8f7816 */ /* 0x000fe2000000008f */
[----:B0-----:R-:W-:Y:S01]  /*3160*/  IMAD.WIDE R40, R26, 0x2, R98 ;  /* 0x000000021a287825 */ /* 0x001fe200078e0262 */
[----:B------:R-:W-:-:S04]  /*3170*/  LOP3.LUT R48, R36, 0x14, RZ, 0xfc, !PT ;  /* 0x0000001424307812 */ /* 0x000fc800078efcff */
[----:B------:R0:W5:Y:S01]  /*3180*/  @!P2 LDG.E.U16 R139, desc[UR6][R40.64] ;  /* 0x00000006288ba981 */ /* 0x000162000c1e1500 */
[----:B------:R-:W-:Y:S01]  /*3190*/  PRMT R149, RZ, 0x7610, R149 ;  /* 0x00007610ff957816 */ /* 0x000fe20000000095 */
[--C-:B------:R-:W-:Y:S01]  /*31a0*/  IMAD.WIDE R46, R2, 0x2, R98.reuse ;  /* 0x00000002022e7825 */ /* 0x100fe200078e0262 */
[C---:B------:R-:W-:Y:S02]  /*31b0*/  LEA.HI R50, R34.reuse, 0x1c, RZ, 0x1b ;  /* 0x0000001c22327811 */ /* 0x040fe400078fd8ff */
[C---:B------:R-:W-:Y:S02]  /*31c0*/  LEA.HI R58, R34.reuse, 0x5c, RZ, 0x1b ;  /* 0x0000005c223a7811 */ /* 0x040fe400078fd8ff */
[----:B------:R-:W-:Y:S01]  /*31d0*/  LEA.HI R49, R34, 0x3c, RZ, 0x1b ;  /* 0x0000003c22317811 */ /* 0x000fe200078fd8ff */
[----:B------:R-:W5:Y:S01]  /*31e0*/  @!P1 LDG.E.U16 R149, desc[UR6][R46.64] ;  /* 0x000000062e959981 */ /* 0x000f62000c1e1500 */
[----:B------:R-:W-:Y:S01]  /*31f0*/  ISETP.GE.AND P2, PT, R50, UR5, PT ;  /* 0x0000000532007c0c */ /* 0x000fe2000bf46270 */
[----:B0-----:R-:W-:Y:S01]  /*3200*/  IMAD.WIDE R40, R35, 0x2, R98 ;  /* 0x0000000223287825 */ /* 0x001fe200078e0262 */
[----:B------:R-:W-:-:S04]  /*3210*/  ISETP.GE.AND P3, PT, R49, UR5, PT ;  /* 0x0000000531007c0c */ /* 0x000fc8000bf66270 */
[----:B------:R0:W5:Y:S01]  /*3220*/  @!P0 LDG.E.U16 R143, desc[UR6][R40.64] ;  /* 0x00000006288f8981 */ /* 0x000162000c1e1500 */
[----:B------:R-:W-:Y:S02]  /*3230*/  ISETP.GE.AND P0, PT, R48, UR5, PT ;  /* 0x0000000530007c0c */ /* 0x000fe4000bf06270 */
[----:B------:R-:W-:Y:S02]  /*3240*/  ISETP.GE.AND P1, PT, R58, UR5, PT ;  /* 0x000000053a007c0c */ /* 0x000fe4000bf26270 */
[----:B------:R-:W-:Y:S02]  /*3250*/  PRMT R148, RZ, 0x7610, R148 ;  /* 0x00007610ff947816 */ /* 0x000fe40000000094 */
[----:B------:R-:W-:Y:S01]  /*3260*/  LEA.HI R59, R34, 0x7c, RZ, 0x1b ;  /* 0x0000007c223b7811 */ /* 0x000fe200078fd8ff */
[----:B0-----:R-:W-:Y:S01]  /*3270*/  IMAD.WIDE R40, R4, 0x2, R98 ;  /* 0x0000000204287825 */ /* 0x001fe200078e0262 */
[----:B------:R-:W-:Y:S02]  /*3280*/  LOP3.LUT R58, R36, 0x24, RZ, 0xfc, !PT ;  /* 0x00000024243a7812 */ /* 0x000fe400078efcff */
[----:B------:R-:W-:Y:S01]  /*3290*/  PRMT R147, RZ, 0x7610, R147 ;  /* 0x00007610ff937816 */ /* 0x000fe20000000093 */
[----:B------:R-:W-:Y:S01]  /*32a0*/  IMAD.WIDE R48, R71, 0x2, R98 ;  /* 0x0000000247307825 */ /* 0x000fe200078e0262 */
[----:B------:R-:W-:Y:S01]  /*32b0*/  ISETP.GE.AND P4, PT, R59, UR5, PT ;  /* 0x000000053b007c0c */ /* 0x000fe2000bf86270 */
[----:B------:R0:W5:Y:S01]  /*32c0*/  @!P0 LDG.E.U16 R148, desc[UR6][R40.64] ;  /* 0x0000000628948981 */ /* 0x000162000c1e1500 */
[----:B------:R-:W-:Y:S01]  /*32d0*/  PRMT R47, RZ, 0x7610, R47 ;  /* 0x00007610ff2f7816 */ /* 0x000fe2000000002f */
[----:B------:R-:W-:Y:S01]  /*32e0*/  IMAD.WIDE R50, R72, 0x2, R98 ;  /* 0x0000000248327825 */ /* 0x000fe200078e0262 */
[----:B------:R-:W-:Y:S01]  /*32f0*/  PRMT R46, RZ, 0x7610, R46 ;  /* 0x00007610ff2e7816 */ /* 0x000fe2000000002e */
[----:B------:R1:W5:Y:S01]  /*3300*/  @!P2 LDG.E.U16 R147, desc[UR6][R48.64] ;  /* 0x000000063093a981 */ /* 0x000362000c1e1500 */
[----:B------:R-:W-:-:S02]  /*3310*/  LOP3.LUT R59, R36, 0x2c, RZ, 0xfc, !PT ;  /* 0x0000002c243b7812 */ /* 0x000fc400078efcff */
[----:B------:R-:W-:Y:S02]  /*3320*/  ISETP.GE.AND P0, PT, R58, UR5, PT ;  /* 0x000000053a007c0c */ /* 0x000fe4000bf06270 */
[----:B------:R1:W5:Y:S01]  /*3330*/  @!P3 LDG.E.U16 R46, desc[UR6][R50.64] ;  /* 0x00000006322eb981 */ /* 0x000362000c1e1500 */
[----:B0-----:R-:W-:Y:S01]  /*3340*/  IMAD.WIDE R40, R73, 0x2, R98 ;  /* 0x0000000249287825 */ /* 0x001fe200078e0262 */
[----:B------:R-:W-:Y:S02]  /*3350*/  LOP3.LUT R58, R36, 0x34, RZ, 0xfc, !PT ;  /* 0x00000034243a7812 */ /* 0x000fe400078efcff */
[----:B-1----:R-:W-:Y:S02]  /*3360*/  PRMT R48, RZ, 0x7610, R48 ;  /* 0x00007610ff307816 */ /* 0x002fe40000000030 */
[----:B------:R0:W5:Y:S01]  /*3370*/  @!P1 LDG.E.U16 R47, desc[UR6][R40.64] ;  /* 0x00000006282f9981 */ /* 0x000162000c1e1500 */
[----:B------:R-:W-:Y:S01]  /*3380*/  ISETP.GE.AND P1, PT, R59, UR5, PT ;  /* 0x000000053b007c0c */ /* 0x000fe2000bf26270 */
[----:B------:R-:W-:Y:S01]  /*3390*/  IMAD.WIDE R50, R74, 0x2, R98 ;  /* 0x000000024a327825 */ /* 0x000fe200078e0262 */
[----:B------:R-:W-:-:S02]  /*33a0*/  PRMT R49, RZ, 0x7610, R49 ;  /* 0x00007610ff317816 */ /* 0x000fc40000000031 */
[----:B------:R-:W-:Y:S02]  /*33b0*/  ISETP.GE.AND P2, PT, R58, UR5, PT ;  /* 0x000000053a007c0c */ /* 0x000fe4000bf46270 */
[----:B------:R1:W5:Y:S01]  /*33c0*/  @!P4 LDG.E.U16 R48, desc[UR6][R50.64] ;  /* 0x000000063230c981 */ /* 0x000362000c1e1500 */
[----:B0-----:R-:W-:-:S04]  /*33d0*/  IMAD.WIDE R40, R7, 0x2, R98 ;  /* 0x0000000207287825 */ /* 0x001fc800078e0262 */
[----:B------:R-:W-:Y:S01]  /*33e0*/  IMAD.WIDE R58, R9, 0x2, R98 ;  /* 0x00000002093a7825 */ /* 0x000fe200078e0262 */
[----:B------:R0:W5:Y:S01]  /*33f0*/  @!P0 LDG.E.U16 R49, desc[UR6][R40.64] ;  /* 0x0000000628318981 */ /* 0x000162000c1e1500 */
[----:B-1----:R-:W-:Y:S02]  /*3400*/  PRMT R50, RZ, 0x7610, R50 ;  /* 0x00007610ff327816 */ /* 0x002fe40000000032 */
[----:B------:R-:W-:-:S04]  /*3410*/  PRMT R51, RZ, 0x7610, R51 ;  /* 0x00007610ff337816 */ /* 0x000fc80000000033 */
[----:B------:R1:W5:Y:S01]  /*3420*/  @!P1 LDG.E.U16 R50, desc[UR6][R58.64] ;  /* 0x000000063a329981 */ /* 0x000362000c1e1500 */
[----:B0-----:R-:W-:-:S05]  /*3430*/  IMAD.WIDE R40, R11, 0x2, R98 ;  /* 0x000000020b287825 */ /* 0x001fca00078e0262 */
[----:B------:R0:W5:Y:S01]  /*3440*/  @!P2 LDG.E.U16 R51, desc[UR6][R40.64] ;  /* 0x000000062833a981 */ /* 0x000162000c1e1500 */
[C---:B------:R-:W-:Y:S02]  /*3450*/  LOP3.LUT R64, R36.reuse, 0x44, RZ, 0xfc, !PT ;  /* 0x0000004424407812 */ /* 0x040fe400078efcff */
[----:B------:R-:W-:Y:S02]  /*3460*/  LOP3.LUT R65, R36, 0x4c, RZ, 0xfc, !PT ;  /* 0x0000004c24417812 */ /* 0x000fe400078efcff */
[----:B------:R-:W-:Y:S02]  /*3470*/  ISETP.GE.AND P3, PT, R64, UR5, PT ;  /* 0x0000000540007c0c */ /* 0x000fe4000bf66270 */
[----:B------:R-:W-:Y:S02]  /*3480*/  ISETP.GE.AND P0, PT, R65, UR5, PT ;  /* 0x0000000541007c0c */ /* 0x000fe4000bf06270 */
[----:B------:R-:W-:Y:S01]  /*3490*/  LOP3.LUT R66, R36, 0x54, RZ, 0xfc, !PT ;  /* 0x0000005424427812 */ /* 0x000fe200078efcff */
[----:B------:R-:W-:Y:S01]  /*34a0*/  IMAD.WIDE R64, R14, 0x2, R98 ;  /* 0x000000020e407825 */ /* 0x000fe200078e0262 */
[----:B-1----:R-:W-:-:S02]  /*34b0*/  PRMT R58, RZ, 0x7610, R58 ;  /* 0x00007610ff3a7816 */ /* 0x002fc4000000003a */
[----:B------:R-:W-:Y:S01]  /*34c0*/  ISETP.GE.AND P1, PT, R66, UR5, PT ;  /* 0x0000000542007c0c */ /* 0x000fe2000bf26270 */
[----:B0-----:R-:W-:Y:S01]  /*34d0*/  IMAD.WIDE R40, R16, 0x2, R98 ;  /* 0x0000000210287825 */ /* 0x001fe200078e0262 */
[----:B------:R-:W-:Y:S02]  /*34e0*/  PRMT R59, RZ, 0x7610, R59 ;  /* 0x00007610ff3b7816 */ /* 0x000fe4000000003b */
[----:B------:R-:W-:Y:S01]  /*34f0*/  LOP3.LUT R66, R36, 0x64, RZ, 0xfc, !PT ;  /* 0x0000006424427812 */ /* 0x000fe200078efcff */
[----:B------:R0:W5:Y:S03]  /*3500*/  @!P3 LDG.E.U16 R58, desc[UR6][R64.64] ;  /* 0x00000006403ab981 */ /* 0x000166000c1e1500 */
[----:B------:R-:W-:Y:S01]  /*3510*/  ISETP.GE.AND P2, PT, R66, UR5, PT ;  /* 0x0000000542007c0c */ /* 0x000fe2000bf46270 */
[----:B------:R1:W5:Y:S01]  /*3520*/  @!P0 LDG.E.U16 R59, desc[UR6][R40.64] ;  /* 0x00000006283b8981 */ /* 0x000362000c1e1500 */
[----:B------:R-:W-:-:S02]  /*3530*/  LOP3.LUT R66, R36, 0x6c, RZ, 0xfc, !PT ;  /* 0x0000006c24427812 */ /* 0x000fc400078efcff */
[----:B0-----:R-:W-:Y:S01]  /*3540*/  PRMT R64, RZ, 0x7610, R64 ;  /* 0x00007610ff407816 */ /* 0x001fe20000000040 */
[----:B-1----:R-:W-:Y:S01]  /*3550*/  IMAD.WIDE R40, R18, 0x2, R98 ;  /* 0x0000000212287825 */ /* 0x002fe200078e0262 */
[----:B------:R-:W-:Y:S02]  /*3560*/  ISETP.GE.AND P0, PT, R66, UR5, PT ;  /* 0x0000000542007c0c */ /* 0x000fe4000bf06270 */
[----:B------:R-:W-:Y:S02]  /*3570*/  PRMT R65, RZ, 0x7610, R65 ;  /* 0x00007610ff417816 */ /* 0x000fe40000000041 */
[----:B------:R0:W5:Y:S01]  /*3580*/  @!P1 LDG.E.U16 R64, desc[UR6][R40.64] ;  /* 0x0000000628409981 */ /* 0x000162000c1e1500 */
[----:B------:R-:W-:Y:S02]  /*3590*/  LOP3.LUT R36, R36, 0x74, RZ, 0xfc, !PT ;  /* 0x0000007424247812 */ /* 0x000fe400078efcff */
[----:B------:R-:W-:Y:S02]  /*35a0*/  PRMT R66, RZ, 0x7610, R66 ;  /* 0x00007610ff427816 */ /* 0x000fe40000000042 */
[----:B------:R-:W-:Y:S01]  /*35b0*/  ISETP.GE.AND P1, PT, R36, UR5, PT ;  /* 0x0000000524007c0c */ /* 0x000fe2000bf26270 */
[----:B0-----:R-:W-:-:S05]  /*35c0*/  IMAD.WIDE R40, R21, 0x2, R98 ;  /* 0x0000000215287825 */ /* 0x001fca00078e0262 */
[----:B------:R0:W5:Y:S01]  /*35d0*/  @!P2 LDG.E.U16 R65, desc[UR6][R40.64] ;  /* 0x000000062841a981 */ /* 0x000162000c1e1500 */
[----:B------:R-:W-:Y:S01]  /*35e0*/  PRMT R144, RZ, 0x7610, R144 ;  /* 0x00007610ff907816 */ /* 0x000fe20000000090 */
[----:B0-----:R-:W-:-:S05]  /*35f0*/  IMAD.WIDE R40, R23, 0x2, R98 ;  /* 0x0000000217287825 */ /* 0x001fca00078e0262 */
[----:B------:R0:W5:Y:S02]  /*3600*/  @!P0 LDG.E.U16 R66, desc[UR6][R40.64] ;  /* 0x0000000628428981 */ /* 0x000164000c1e1500 */
[----:B0-----:R-:W-:-:S05]  /*3610*/  IMAD.WIDE R40, R25, 0x2, R98 ;  /* 0x0000000219287825 */ /* 0x001fca00078e0262 */
[----:B------:R0:W5:Y:S01]  /*3620*/  @!P1 LDG.E.U16 R144, desc[UR6][R40.64] ;  /* 0x0000000628909981 */ /* 0x000162000c1e1500 */
[----:B------:R-:W-:-:S04]  /*3630*/  LOP3.LUT R67, R34, 0x7f, RZ, 0xc0, !PT ;  /* 0x0000007f22437812 */ /* 0x000fc800078ec0ff */
[----:B------:R-:W-:Y:S02]  /*3640*/  ISETP.GE.AND P0, PT, R67, UR5, PT ;  /* 0x0000000543007c0c */ /* 0x000fe4000bf06270 */
[----:B------:R-:W-:Y:S02]  /*3650*/  PRMT R145, RZ, 0x7610, R145 ;  /* 0x00007610ff917816 */ /* 0x000fe40000000091 */
[-C--:B------:R-:W-:Y:S01]  /*3660*/  LOP3.LUT R83, R83, R82.reuse, RZ, 0x3c, !PT ;  /* 0x0000005253537212 */ /* 0x080fe200078e3cff */
[----:B0-----:R-:W-:Y:S01]  /*3670*/  IMAD.WIDE R40, R76, 0x2, R78 ;  /* 0x000000024c287825 */ /* 0x001fe200078e024e */
[----:B------:R-:W-:Y:S01]  /*3680*/  BAR.SYNC.DEFER_BLOCKING 0x0 ;  /* 0x0000000000007b1d */ /* 0x000fe20000010000 */
[----:B------:R-:W-:Y:S02]  /*3690*/  PRMT R36, RZ, 0x7610, R36 ;  /* 0x00007610ff247816 */ /* 0x000fe40000000024 */
[----:B------:R-:W-:-:S04]  /*36a0*/  LOP3.LUT R82, R83, R82, RZ, 0x3c, !PT ;  /* 0x0000005253527212 */ /* 0x000fc800078e3cff */
[----:B------:R-:W-:-:S03]  /*36b0*/  LOP3.LUT R83, R83, R82, RZ, 0x3c, !PT ;  /* 0x0000005253537212 */ /* 0x000fc600078e3cff */
[C---:B------:R-:W-:Y:S01]  /*36c0*/  IMAD.WIDE R84, R76.reuse, 0x2, R82 ;  /* 0x000000024c547825 */ /* 0x040fe200078e0252 */
[----:B------:R0:W5:Y:S03]  /*36d0*/  @!P0 LDG.E.U16 R145, desc[UR6][R40.64] ;  /* 0x0000000628918981 */ /* 0x000166000c1e1500 */
[----:B0-----:R-:W-:-:S05]  /*36e0*/  IMAD.WIDE R40, R76, 0x2, R80 ;  /* 0x000000024c287825 */ /* 0x001fca00078e0250 */
[----:B------:R0:W5:Y:S02]  /*36f0*/  @!P0 LDG.E.U16 R36, desc[UR6][R40.64] ;  /* 0x0000000628248981 */ /* 0x000164000c1e1500 */
[----:B0-----:R-:W-:Y:S02]  /*3700*/  PRMT R41, RZ, 0x7610, R41 ;  /* 0x00007610ff297816 */ /* 0x001fe40000000029 */
[----:B------:R-:W-:-:S04]  /*3710*/  SHF.R.S32.HI R40, RZ, 0x6, R34 ;  /* 0x00000006ff287819 */ /* 0x000fc80000011422 */
[----:B------:R0:W5:Y:S01]  /*3720*/  @!P0 LDG.E.U16 R41, desc[UR6][R84.64] ;  /* 0x0000000654298981 */ /* 0x000162000c1e1500 */
[-C--:B------:R-:W-:Y:S02]  /*3730*/  LOP3.LUT R89, R89, R88.reuse, RZ, 0x3c, !PT ;  /* 0x0000005859597212 */ /* 0x080fe400078e3cff */
[----:B------:R-:W-:Y:S01]  /*3740*/  SGXT R40, R40, 0x1 ;  /* 0x000000012828781a */ /* 0x000fe20000000200 */
[----:B0-----:R-:W-:Y:S02]  /*3750*/  IMAD.MOV.U32 R84, RZ, RZ, R39 ;  /* 0x000000ffff547224 */ /* 0x001fe400078e0027 */
[--C-:B------:R-:W-:Y:S01]  /*3760*/  IMAD.MOV.U32 R85, RZ, RZ, R42.reuse ;  /* 0x000000ffff557224 */ /* 0x100fe200078e002a */
[----:B------:R-:W-:Y:S01]  /*3770*/  PRMT R42, RZ, 0x7610, R42 ;  /* 0x00007610ff2a7816 */ /* 0x000fe2000000002a */
[----:B------:R-:W-:Y:S01]  /*3780*/  IMAD.WIDE R160, R76, 0x2, R84 ;  /* 0x000000024ca07825 */ /* 0x000fe200078e0254 */
[----:B------:R-:W-:Y:S02]  /*3790*/  LOP3.LUT R88, R89, R88, RZ, 0x3c, !PT ;  /* 0x0000005859587212 */ /* 0x000fe400078e3cff */
[----:B------:R-:W-:Y:S01]  /*37a0*/  PRMT R39, RZ, 0x7610, R39 ;  /* 0x00007610ff277816 */ /* 0x000fe20000000027 */
[----:B------:R-:W-:Y:S01]  /*37b0*/  IMAD.SHL.U32 R142, R34, 0x2, RZ ;  /* 0x00000002228e7824 */ /* 0x000fe200078e00ff */
[----:B------:R0:W5:Y:S01]  /*37c0*/  @!P0 LDG.E.U16 R42, desc[UR6][R160.64] ;  /* 0x00000006a02a8981 */ /* 0x000162000c1e1500 */
[----:B------:R-:W-:-:S02]  /*37d0*/  LOP3.LUT R91, R91, R90, RZ, 0x3c, !PT ;  /* 0x0000005a5b5b7212 */ /* 0x000fc400078e3cff */
[----:B------:R-:W-:Y:S02]  /*37e0*/  LOP3.LUT R159, R40, 0x90, RZ, 0xc0, !PT ;  /* 0x00000090289f7812 */ /* 0x000fe400078ec0ff */
[----:B------:R-:W-:Y:S02]  /*37f0*/  LOP3.LUT R89, R89, R88, RZ, 0x3c, !PT ;  /* 0x0000005859597212 */ /* 0x000fe400078e3cff */
[----:B------:R-:W-:Y:S01]  /*3800*/  LOP3.LUT R90, R91, R90, RZ, 0x3c, !PT ;  /* 0x0000005a5b5a7212 */ /* 0x000fe200078e3cff */
[----:B0-----:R-:W-:Y:S01]  /*3810*/  IMAD.WIDE R160, R76, 0x2, R86 ;  /* 0x000000024ca07825 */ /* 0x001fe200078e0256 */
[----:B------:R-:W-:Y:S02]  /*3820*/  LOP3.LUT R142, R159, 0x7e, R142, 0x78, !PT ;  /* 0x0000007e9f8e7812 */ /* 0x000fe400078e788e */
[----:B------:R-:W-:Y:S02]  /*3830*/  PRMT R40, RZ, 0x7610, R40 ;  /* 0x00007610ff287816 */ /* 0x000fe40000000028 */
[----:B------:R0:W5:Y:S01]  /*3840*/  @!P0 LDG.E.U16 R39, desc[UR6][R160.64] ;  /* 0x00000006a0278981 */ /* 0x000162000c1e1500 */
[----:B------:R-:W-:-:S02]  /*3850*/  LOP3.LUT R93, R93, R92, RZ, 0x3c, !PT ;  /* 0x0000005c5d5d7212 */ /* 0x000fc400078e3cff */
[----:B------:R-:W-:Y:S01]  /*3860*/  LOP3.LUT R91, R91, R90, RZ, 0x3c, !PT ;  /* 0x0000005a5b5b7212 */ /* 0x000fe200078e3cff */
[----:B--2---:R1:W-:Y:S01]  /*3870*/  STS.U16 [R142+UR4], R37 ;  /* 0x000000258e007988 */ /* 0x0043e20008000404 */
[----:B------:R-:W-:Y:S01]  /*3880*/  LOP3.LUT R92, R93, R92, RZ, 0x3c, !PT ;  /* 0x0000005c5d5c7212 */ /* 0x000fe200078e3cff */
[C---:B0-----:R-:W-:Y:S01]  /*3890*/  IMAD.WIDE R160, R76.reuse, 0x2, R88 ;  /* 0x000000024ca07825 */ /* 0x041fe200078e0258 */
[----:B------:R-:W-:Y:S02]  /*38a0*/  LOP3.LUT R95, R95, R94, RZ, 0x3c, !PT ;  /* 0x0000005e5f5f7212 */ /* 0x000fe400078e3cff */
[----:B-1----:R-:W-:Y:S02]  /*38b0*/  PRMT R37, RZ, 0x7610, R37 ;  /* 0x00007610ff257816 */ /* 0x002fe40000000025 */
[----:B------:R0:W2:Y:S01]  /*38c0*/  @!P0 LDG.E.U16 R40, desc[UR6][R160.64] ;  /* 0x00000006a0288981 */ /* 0x0000a2000c1e1500 */
[----:B------:R-:W-:Y:S02]  /*38d0*/  LOP3.LUT R93, R93, R92, RZ, 0x3c, !PT ;  /* 0x0000005c5d5d7212 */ /* 0x000fe400078e3cff */
[----:B------:R-:W-:Y:S01]  /*38e0*/  LOP3.LUT R94, R95, R94, RZ, 0x3c, !PT ;  /* 0x0000005e5f5e7212 */ /* 0x000fe200078e3cff */
[----:B---3--:R1:W-:Y:S01]  /*38f0*/  STS.U16 [R142+UR4+0x200], R38 ;  /* 0x000200268e007988 */ /* 0x0083e20008000404 */
[----:B------:R-:W-:Y:S01]  /*3900*/  LOP3.LUT R97, R97, R96, RZ, 0x3c, !PT ;  /* 0x0000006061617212 */ /* 0x000fe200078e3cff */
[----:B0-----:R-:W-:Y:S01]  /*3910*/  IMAD.WIDE R160, R76, 0x2, R90 ;  /* 0x000000024ca07825 */ /* 0x001fe200078e025a */
[----:B------:R-:W-:-:S02]  /*3920*/  LOP3.LUT R95, R95, R94, RZ, 0x3c, !PT ;  /* 0x0000005e5f5f7212 */ /* 0x000fc400078e3cff */
[----:B-1----:R-:W-:Y:S02]  /*3930*/  PRMT R38, RZ, 0x7610, R38 ;  /* 0x00007610ff267816 */ /* 0x002fe40000000026 */
[----:B------:R0:W3:Y:S01]  /*3940*/  @!P0 LDG.E.U16 R37, desc[UR6][R160.64] ;  /* 0x00000006a0258981 */ /* 0x0000e2000c1e1500 */
[----:B------:R-:W-:Y:S02]  /*3950*/  LOP3.LUT R96, R97, R96, RZ, 0x3c, !PT ;  /* 0x0000006061607212 */ /* 0x000fe400078e3cff */
[----:B------:R-:W-:Y:S01]  /*3960*/  LOP3.LUT R101, R101, R100, RZ, 0x3c, !PT ;  /* 0x0000006465657212 */ /* 0x000fe200078e3cff */
[----:B----4-:R1:W-:Y:S01]  /*3970*/  STS.U16 [R142+UR4+0x400], R146 ;  /* 0x000400928e007988 */ /* 0x0103e20008000404 */
[----:B0-----:R-:W-:Y:S01]  /*3980*/  IMAD.WIDE R160, R76, 0x2, R92 ;  /* 0x000000024ca07825 */ /* 0x001fe200078e025c */
[----:B------:R-:W-:Y:S02]  /*3990*/  LOP3.LUT R97, R97, R96, RZ, 0x3c, !PT ;  /* 0x0000006061617212 */ /* 0x000fe400078e3cff */
[----:B-1----:R-:W-:-:S02]  /*39a0*/  PRMT R146, RZ, 0x7610, R146 ;  /* 0x00007610ff927816 */ /* 0x002fc40000000092 */
[----:B------:R0:W4:Y:S01]  /*39b0*/  @!P0 LDG.E.U16 R38, desc[UR6][R160.64] ;  /* 0x00000006a0268981 */ /* 0x000122000c1e1500 */
[----:B------:R-:W-:Y:S02]  /*39c0*/  LOP3.LUT R100, R101, R100, RZ, 0x3c, !PT ;  /* 0x0000006465647212 */ /* 0x000fe400078e3cff */
[----:B------:R-:W-:Y:S01]  /*39d0*/  LOP3.LUT R103, R103, R102, RZ, 0x3c, !PT ;  /* 0x0000006667677212 */ /* 0x000fe200078e3cff */
[----:B-----5:R1:W-:Y:S01]  /*39e0*/  STS.U16 [R142+UR4+0x600], R43 ;  /* 0x0006002b8e007988 */ /* 0x0203e20008000404 */
[----:B0-----:R-:W-:Y:S01]  /*39f0*/  IMAD.WIDE R160, R76, 0x2, R94 ;  /* 0x000000024ca07825 */ /* 0x001fe200078e025e */
[----:B------:R-:W-:Y:S02]  /*3a00*/  LOP3.LUT R101, R101, R100, RZ, 0x3c, !PT ;  /* 0x0000006465657212 */ /* 0x000fe400078e3cff */
[----:B-1----:R-:W-:Y:S02]  /*3a10*/  PRMT R43, RZ, 0x7610, R43 ;  /* 0x00007610ff2b7816 */ /* 0x002fe4000000002b */
[----:B------:R0:W5:Y:S01]  /*3a20*/  @!P0 LDG.E.U16 R146, desc[UR6][R160.64] ;  /* 0x00000006a0928981 */ /* 0x000162000c1e1500 */
[----:B------:R-:W-:-:S02]  /*3a30*/  LOP3.LUT R102, R103, R102, RZ, 0x3c, !PT ;  /* 0x0000006667667212 */ /* 0x000fc400078e3cff */
[----:B------:R-:W-:Y:S01]  /*3a40*/  LOP3.LUT R105, R105, R104, RZ, 0x3c, !PT ;  /* 0x0000006869697212 */ /* 0x000fe200078e3cff */
[----:B------:R1:W-:Y:S01]  /*3a50*/  STS.U16 [R142+UR4+0x800], R44 ;  /* 0x0008002c8e007988 */ /* 0x0003e20008000404 */
[C---:B0-----:R-:W-:Y:S01]  /*3a60*/  IMAD.WIDE R160, R76.reuse, 0x2, R96 ;  /* 0x000000024ca07825 */ /* 0x041fe200078e0260 */
[----:B------:R-:W-:Y:S02]  /*3a70*/  LOP3.LUT R103, R103, R102, RZ, 0x3c, !PT ;  /* 0x0000006667677212 */ /* 0x000fe400078e3cff */
[----:B-1----:R-:W-:Y:S02]  /*3a80*/  PRMT R44, RZ, 0x7610, R44 ;  /* 0x00007610ff2c7816 */ /* 0x002fe4000000002c */
[----:B------:R0:W2:Y:S01]  /*3a90*/  @!P0 LDG.E.U16 R43, desc[UR6][R160.64] ;  /* 0x00000006a02b8981 */ /* 0x0000a2000c1e1500 */
[----:B------:R-:W-:Y:S02]  /*3aa0*/  LOP3.LUT R104, R105, R104, RZ, 0x3c, !PT ;  /* 0x0000006869687212 */ /* 0x000fe400078e3cff */
[----:B------:R-:W-:Y:S01]  /*3ab0*/  LOP3.LUT R107, R107, R106, RZ, 0x3c, !PT ;  /* 0x0000006a6b6b7212 */ /* 0x000fe200078e3cff */
[----:B------:R1:W-:Y:S01]  /*3ac0*/  STS.U16 [R142+UR4+0xa00], R45 ;  /* 0x000a002d8e007988 */ /* 0x0003e20008000404 */
[----:B0-----:R-:W-:Y:S01]  /*3ad0*/  IMAD.WIDE R160, R76, 0x2, R100 ;  /* 0x000000024ca07825 */ /* 0x001fe200078e0264 */
[----:B------:R-:W-:-:S02]  /*3ae0*/  LOP3.LUT R105, R105, R104, RZ, 0x3c, !PT ;  /* 0x0000006869697212 */ /* 0x000fc400078e3cff */
[----:B-1----:R-:W-:Y:S02]  /*3af0*/  PRMT R45, RZ, 0x7610, R45 ;  /* 0x00007610ff2d7816 */ /* 0x002fe4000000002d */
[----:B------:R0:W3:Y:S01]  /*3b00*/  @!P0 LDG.E.U16 R44, desc[UR6][R160.64] ;  /* 0x00000006a02c8981 */ /* 0x0000e2000c1e1500 */
[----:B------:R-:W-:Y:S02]  /*3b10*/  LOP3.LUT R106, R107, R106, RZ, 0x3c, !PT ;  /* 0x0000006a6b6a7212 */ /* 0x000fe400078e3cff */
[----:B------:R-:W-:Y:S01]  /*3b20*/  LOP3.LUT R109, R109, R108, RZ, 0x3c, !PT ;  /* 0x0000006c6d6d7212 */ /* 0x000fe200078e3cff */
[----:B------:R1:W-:Y:S01]  /*3b30*/  STS.U16 [R142+UR4+0xc00], R150 ;  /* 0x000c00968e007988 */ /* 0x0003e20008000404 */
[----:B0-----:R-:W-:Y:S01]  /*3b40*/  IMAD.WIDE R160, R76, 0x2, R102 ;  /* 0x000000024ca07825 */ /* 0x001fe200078e0266 */
[----:B------:R-:W-:Y:S02]  /*3b50*/  LOP3.LUT R107, R107, R106, RZ, 0x3c, !PT ;  /* 0x0000006a6b6b7212 */ /* 0x000fe400078e3cff */
[----:B-1----:R-:W-:-:S02]  /*3b60*/  PRMT R150, RZ, 0x7610, R150 ;  /* 0x00007610ff967816 */ /* 0x002fc40000000096 */
[----:B------:R0:W4:Y:S01]  /*3b70*/  @!P0 LDG.E.U16 R45, desc[UR6][R160.64] ;  /* 0x00000006a02d8981 */ /* 0x000122000c1e1500 */
[----:B------:R-:W-:Y:S02]  /*3b80*/  LOP3.LUT R108, R109, R108, RZ, 0x3c, !PT ;  /* 0x0000006c6d6c7212 */ /* 0x000fe400078e3cff */
[----:B------:R-:W-:Y:S01]  /*3b90*/  LOP3.LUT R111, R111, R110, RZ, 0x3c, !PT ;  /* 0x0000006e6f6f7212 */ /* 0x000fe200078e3cff */
[----:B------:R1:W-:Y:S01]  /*3ba0*/  STS.U16 [R142+UR4+0xe00], R151 ;  /* 0x000e00978e007988 */ /* 0x0003e20008000404 */
[----:B0-----:R-:W-:Y:S01]  /*3bb0*/  IMAD.WIDE R160, R76, 0x2, R104 ;  /* 0x000000024ca07825 */ /* 0x001fe200078e0268 */
[----:B------:R-:W-:Y:S02]  /*3bc0*/  LOP3.LUT R109, R109, R108, RZ, 0x3c, !PT ;  /* 0x0000006c6d6d7212 */ /* 0x000fe400078e3cff */
[----:B-1----:R-:W-:Y:S02]  /*3bd0*/  PRMT R151, RZ, 0x7610, R151 ;  /* 0x00007610ff977816 */ /* 0x002fe40000000097 */
[----:B------:R0:W4:Y:S01]  /*3be0*/  @!P0 LDG.E.U16 R150, desc[UR6][R160.64] ;  /* 0x00000006a0968981 */ /* 0x000122000c1e1500 */
[----:B------:R-:W-:-:S02]  /*3bf0*/  LOP3.LUT R110, R111, R110, RZ, 0x3c, !PT ;  /* 0x0000006e6f6e7212 */ /* 0x000fc400078e3cff */
[----:B------:R-:W-:Y:S01]  /*3c00*/  LOP3.LUT R113, R113, R112, RZ, 0x3c, !PT ;  /* 0x0000007071717212 */ /* 0x000fe200078e3cff */
[----:B------:R1:W-:Y:S01]  /*3c10*/  STS.U16 [R142+UR4+0x1000], R152 ;  /* 0x001000988e007988 */ /* 0x0003e20008000404 */
[C---:B0-----:R-:W-:Y:S01]  /*3c20*/  IMAD.WIDE R160, R76.reuse, 0x2, R106 ;  /* 0x000000024ca07825 */ /* 0x041fe200078e026a */
[----:B------:R-:W-:Y:S02]  /*3c30*/  LOP3.LUT R111, R111, R110, RZ, 0x3c, !PT ;  /* 0x0000006e6f6f7212 */ /* 0x000fe400078e3cff */
[----:B-1----:R-:W-:Y:S02]  /*3c40*/  PRMT R152, RZ, 0x7610, R152 ;  /* 0x00007610ff987816 */ /* 0x002fe40000000098 */
[----:B------:R0:W4:Y:S01]  /*3c50*/  @!P0 LDG.E.U16 R151, desc[UR6][R160.64] ;  /* 0x00000006a0978981 */ /* 0x000122000c1e1500 */
[----:B------:R-:W-:Y:S02]  /*3c60*/  LOP3.LUT R112, R113, R112, RZ, 0x3c, !PT ;  /* 0x0000007071707212 */ /* 0x000fe400078e3cff */
[----:B------:R-:W-:Y:S01]  /*3c70*/  LOP3.LUT R115, R115, R114, RZ, 0x3c, !PT ;  /* 0x0000007273737212 */ /* 0x000fe200078e3cff */
[----:B------:R1:W-:Y:S01]  /*3c80*/  STS.U16 [R142+UR4+0x1200], R153 ;  /* 0x001200998e007988 */ /* 0x0003e20008000404 */
[----:B0-----:R-:W-:Y:S01]  /*3c90*/  IMAD.WIDE R160, R76, 0x2, R108 ;  /* 0x000000024ca07825 */ /* 0x001fe200078e026c */
[----:B------:R-:W-:-:S02]  /*3ca0*/  LOP3.LUT R113, R113, R112, RZ, 0x3c, !PT ;  /* 0x0000007071717212 */ /* 0x000fc400078e3cff */
[----:B-1----:R-:W-:Y:S02]  /*3cb0*/  PRMT R153, RZ, 0x7610, R153 ;  /* 0x00007610ff997816 */ /* 0x002fe40000000099 */
[----:B------:R0:W4:Y:S01]  /*3cc0*/  @!P0 LDG.E.U16 R152, desc[UR6][R160.64] ;  /* 0x00000006a0988981 */ /* 0x000122000c1e1500 */
[----:B------:R-:W-:Y:S02]  /*3cd0*/  LOP3.LUT R114, R115, R114, RZ, 0x3c, !PT ;  /* 0x0000007273727212 */ /* 0x000fe400078e3cff */
[----:B------:R-:W-:Y:S01]  /*3ce0*/  LOP3.LUT R117, R117, R116, RZ, 0x3c, !PT ;  /* 0x0000007475757212 */ /* 0x000fe200078e3cff */
[----:B------:R1:W-:Y:S01]  /*3cf0*/  STS.U16 [R142+UR4+0x1400], R155 ;  /* 0x0014009b8e007988 */ /* 0x0003e20008000404 */
[----:B0-----:R-:W-:Y:S01]  /*3d00*/  IMAD.WIDE R160, R76, 0x2, R110 ;  /* 0x000000024ca07825 */ /* 0x001fe200078e026e */
[----:B------:R-:W-:Y:S02]  /*3d10*/  LOP3.LUT R115, R115, R114, RZ, 0x3c, !PT ;  /* 0x0000007273737212 */ /* 0x000fe400078e3cff */
[----:B-1----:R-:W-:-:S02]  /*3d20*/  PRMT R155, RZ, 0x7610, R155 ;  /* 0x00007610ff9b7816 */ /* 0x002fc4000000009b */
[----:B------:R0:W4:Y:S01]  /*3d30*/  @!P0 LDG.E.U16 R153, desc[UR6][R160.64] ;  /* 0x00000006a0998981 */ /* 0x000122000c1e1500 */
[----:B------:R-:W-:-:S03]  /*3d40*/  LOP3.LUT R116, R117, R116, RZ, 0x3c, !PT ;  /* 0x0000007475747212 */ /* 0x000fc600078e3cff */
[----:B------:R1:W-:Y:S01]  /*3d50*/  STS.U16 [R142+UR4+0x1600], R157 ;  /* 0x0016009d8e007988 */ /* 0x0003e20008000404 */
[C---:B0-----:R-:W-:Y:S01]  /*3d60*/  IMAD.WIDE R160, R76.reuse, 0x2, R112 ;  /* 0x000000024ca07825 */ /* 0x041fe200078e0270 */
[----:B------:R-:W-:Y:S02]  /*3d70*/  LOP3.LUT R117, R117, R116, RZ, 0x3c, !PT ;  /* 0x0000007475757212 */ /* 0x000fe400078e3cff */
[----:B-1----:R-:W-:Y:S02]  /*3d80*/  PRMT R157, RZ, 0x7610, R157 ;  /* 0x00007610ff9d7816 */ /* 0x002fe4000000009d */
[----:B------:R0:W2:Y:S04]  /*3d90*/  @!P0 LDG.E.U16 R155, desc[UR6][R160.64] ;  /* 0x00000006a09b8981 */ /* 0x0000a8000c1e1500 */
[----:B------:R1:W-:Y:S01]  /*3da0*/  STS.U16 [R142+UR4+0x1800], R158 ;  /* 0x0018009e8e007988 */ /* 0x0003e20008000404 */
[----:B0-----:R-:W-:Y:S01]  /*3db0*/  IMAD.WIDE R160, R76, 0x2, R114 ;  /* 0x000000024ca07825 */ /* 0x001fe200078e0272 */
[----:B-1----:R-:W-:-:S04]  /*3dc0*/  PRMT R158, RZ, 0x7610, R158 ;  /* 0x00007610ff9e7816 */ /* 0x002fc8000000009e */
[----:B------:R0:W3:Y:S04]  /*3dd0*/  @!P0 LDG.E.U16 R157, desc[UR6][R160.64] ;  /* 0x00000006a09d8981 */ /* 0x0000e8000c1e1500 */
[----:B------:R1:W-:Y:S01]  /*3de0*/  STS.U16 [R142+UR4+0x1a00], R156 ;  /* 0x001a009c8e007988 */ /* 0x0003e20008000404 */
[----:B0-----:R-:W-:Y:S01]  /*3df0*/  IMAD.WIDE R160, R76, 0x2, R116 ;  /* 0x000000024ca07825 */ /* 0x001fe200078e0274 */
[----:B-1----:R-:W-:-:S04]  /*3e00*/  PRMT R156, RZ, 0x7610, R156 ;  /* 0x00007610ff9c7816 */ /* 0x002fc8000000009c */
[----:B------:R0:W4:Y:S04]  /*3e10*/  @!P0 LDG.E.U16 R158, desc[UR6][R160.64] ;  /* 0x00000006a09e8981 */ /* 0x000128000c1e1500 */
[----:B------:R1:W-:Y:S01]  /*3e20*/  STS.U16 [R142+UR4+0x1c00], R154 ;  /* 0x001c009a8e007988 */ /* 0x0003e20008000404 */
[----:B0-----:R-:W-:Y:S01]  /*3e30*/  IMAD.WIDE R160, R76, 0x2, R126 ;  /* 0x000000024ca07825 */ /* 0x001fe200078e027e */
[----:B-1----:R-:W-:-:S04]  /*3e40*/  PRMT R154, RZ, 0x7610, R154 ;  /* 0x00007610ff9a7816 */ /* 0x002fc8000000009a */
[----:B------:R0:W4:Y:S01]  /*3e50*/  @!P0 LDG.E.U16 R156, desc[UR6][R160.64] ;  /* 0x00000006a09c8981 */ /* 0x000122000c1e1500 */
[----:B------:R-:W-:-:S03]  /*3e60*/  LOP3.LUT R131, R131, R130, RZ, 0x3c, !PT ;  /* 0x0000008283837212 */ /* 0x000fc600078e3cff */
[----:B------:R1:W-:Y:S01]  /*3e70*/  STS.U16 [R142+UR4+0x1e00], R139 ;  /* 0x001e008b8e007988 */ /* 0x0003e20008000404 */
[----:B0-----:R-:W-:-:S05]  /*3e80*/  IMAD.WIDE R160, R76, 0x2, R140 ;  /* 0x000000024ca07825 */ /* 0x001fca00078e028c */
[----:B------:R0:W4:Y:S01]  /*3e90*/  @!P0 LDG.E.U16 R154, desc[UR6][R160.64] ;  /* 0x00000006a09a8981 */ /* 0x000122000c1e1500 */
[----:B-1----:R-:W-:Y:S02]  /*3ea0*/  IMAD.MOV.U32 R139, RZ, RZ, R138 ;  /* 0x000000ffff8b7224 */ /* 0x002fe400078e008a */
[----:B------:R-:W-:Y:S01]  /*3eb0*/  IMAD.MOV.U32 R138, RZ, RZ, R137 ;  /* 0x000000ffff8a7224 */ /* 0x000fe200078e0089 */
[----:B------:R-:W-:Y:S01]  /*3ec0*/  LOP3.LUT R130, R131, R130, RZ, 0x3c, !PT ;  /* 0x0000008283827212 */ /* 0x000fe200078e3cff */
[----:B------:R-:W-:Y:S01]  /*3ed0*/  IMAD.MOV.U32 R137, RZ, RZ, R135 ;  /* 0x000000ffff897224 */ /* 0x000fe200078e0087 */
[----:B0-----:R-:W-:Y:S01]  /*3ee0*/  LOP3.LUT R160, R142, 0x20, RZ, 0x3c, !PT ;  /* 0x000000208ea07812 */ /* 0x001fe200078e3cff */
[----:B------:R-:W-:Y:S01]  /*3ef0*/  IMAD.MOV.U32 R142, RZ, RZ, R134 ;  /* 0x000000ffff8e7224 */ /* 0x000fe200078e0086 */
[----:B------:R-:W-:Y:S01]  /*3f00*/  LOP3.LUT R133, R133, R132, RZ, 0x3c, !PT ;  /* 0x0000008485857212 */ /* 0x000fe200078e3cff */
[----:B------:R-:W-:Y:S02]  /*3f10*/  IMAD.WIDE R134, R76, 0x2, R136 ;  /* 0x000000024c867825 */ /* 0x000fe400078e0288 */
[----:B------:R0:W-:Y:S01]  /*3f20*/  STS.U16 [R160+UR4+0x300], R149 ;  /* 0x00030095a0007988 */ /* 0x0001e20008000404 */
[----:B------:R-:W-:-:S02]  /*3f30*/  LOP3.LUT R131, R131, R130, RZ, 0x3c, !PT ;  /* 0x0000008283837212 */ /* 0x000fc400078e3cff */
[C---:B------:R-:W-:Y:S01]  /*3f40*/  LOP3.LUT R132, R133.reuse, R132, RZ, 0x3c, !PT ;  /* 0x0000008485847212 */ /* 0x040fe200078e3cff */
[----:B------:R1:W-:Y:S01]  /*3f50*/  STS.U16 [R160+UR4+0x500], R148 ;  /* 0x00050094a0007988 */ /* 0x0003e20008000404 */
[----:B0-----:R-:W-:Y:S02]  /*3f60*/  PRMT R149, RZ, 0x7610, R149 ;  /* 0x00007610ff957816 */ /* 0x001fe40000000095 */
[----:B------:R-:W-:Y:S02]  /*3f70*/  LOP3.LUT R133, R133, R132, RZ, 0x3c, !PT ;  /* 0x0000008485857212 */ /* 0x000fe400078e3cff */
[----:B-1----:R-:W-:Y:S02]  /*3f80*/  PRMT R148, RZ, 0x7610, R148 ;  /* 0x00007610ff947816 */ /* 0x002fe40000000094 */
[----:B------:R0:W4:Y:S01]  /*3f90*/  @!P0 LDG.E.U16 R149, desc[UR6][R134.64] ;  /* 0x0000000686958981 */ /* 0x000122000c1e1500 */
[----:B------:R-:W-:Y:S01]  /*3fa0*/  PRMT R159, RZ, 0x7610, R159 ;  /* 0x00007610ff9f7816 */ /* 0x000fe2000000009f */
[----:B------:R-:W-:-:S02]  /*3fb0*/  IMAD.WIDE R162, R76, 0x2, R138 ;  /* 0x000000024ca27825 */ /* 0x000fc400078e028a */
[----:B------:R1:W-:Y:S04]  /*3fc0*/  STS.U16 [R160+UR4+0x700], R147 ;  /* 0x00070093a0007988 */ /* 0x0003e80008000404 */
[----:B------:R1:W-:Y:S01]  /*3fd0*/  STS.U16 [R160+UR4+0x100], R143 ;  /* 0x0001008fa0007988 */ /* 0x0003e20008000404 */
[----:B0-----:R-:W-:-:S03]  /*3fe0*/  IMAD.WIDE R134, R76, 0x2, R130 ;  /* 0x000000024c867825 */ /* 0x001fc600078e0282 */
[----:B------:R0:W4:Y:S01]  /*3ff0*/  @!P0 LDG.E.U16 R159, desc[UR6][R162.64] ;  /* 0x00000006a29f8981 */ /* 0x000122000c1e1500 */
[----:B-1----:R-:W-:-:S03]  /*4000*/  PRMT R147, RZ, 0x7610, R147 ;  /* 0x00007610ff937816 */ /* 0x002fc60000000093 */
[----:B------:R1:W3:Y:S01]  /*4010*/  @!P0 LDG.E.U16 R148, desc[UR6][R134.64] ;  /* 0x0000000686948981 */ /* 0x0002e2000c1e1500 */
[--C-:B------:R-:W-:Y:S01]  /*4020*/  IMAD.MOV.U32 R143, RZ, RZ, R77.reuse ;  /* 0x000000ffff8f7224 */ /* 0x100fe200078e004d */
[----:B------:R-:W-:Y:S01]  /*4030*/  PRMT R77, RZ, 0x7610, R77 ;  /* 0x00007610ff4d7816 */ /* 0x000fe2000000004d */
[----:B0-----:R-:W-:-:S04]  /*4040*/  IMAD.WIDE R162, R76, 0x2, R142 ;  /* 0x000000024ca27825 */ /* 0x001fc800078e028e */
[----:B-1----:R-:W-:Y:S01]  /*4050*/  IMAD.WIDE R134, R76, 0x2, R132 ;  /* 0x000000024c867825 */ /* 0x002fe200078e0284 */
[----:B------:R0:W-:Y:S04]  /*4060*/  STS.U16 [R160+UR4+0x900], R49 ;  /* 0x00090031a0007988 */ /* 0x0001e80008000404 */
[----:B------:R1:W4:Y:S04]  /*4070*/  @!P0 LDG.E.U16 R147, desc[UR6][R134.64] ;  /* 0x0000000686938981 */ /* 0x000328000c1e1500 */
[----:B------:R1:W4:Y:S01]  /*4080*/  @!P0 LDG.E.U16 R77, desc[UR6][R162.64] ;  /* 0x00000006a24d8981 */ /* 0x000322000c1e1500 */
[----:B0-----:R-:W-:Y:S01]  /*4090*/  PRMT R49, RZ, 0x7610, R49 ;  /* 0x00007610ff317816 */ /* 0x001fe20000000031 */
[----:B-1----:R-:W-:-:S02]  /*40a0*/  IMAD.MOV.U32 R134, RZ, RZ, R128 ;  /* 0x000000ffff867224 */ /* 0x002fc400078e0080 */
[----:B------:R-:W-:Y:S02]  /*40b0*/  IMAD.MOV.U32 R135, RZ, RZ, R56 ;  /* 0x000000ffff877224 */ /* 0x000fe400078e0038 */
[----:B------:R-:W-:Y:S02]  /*40c0*/  IMAD.MOV.U32 R128, RZ, RZ, R129 ;  /* 0x000000ffff807224 */ /* 0x000fe400078e0081 */
[C---:B------:R-:W-:Y:S01]  /*40d0*/  IMAD.WIDE R162, R76.reuse, 0x2, R134 ;  /* 0x000000024ca27825 */ /* 0x040fe200078e0286 */
[----:B------:R0:W-:Y:S03]  /*40e0*/  STS.U16 [R160+UR4+0xb00], R50 ;  /* 0x000b0032a0007988 */ /* 0x0001e60008000404 */
[----:B------:R-:W-:Y:S01]  /*40f0*/  IMAD.MOV.U32 R129, RZ, RZ, R57 ;  /* 0x000000ffff817224 */ /* 0x000fe200078e0039 */
[----:B------:R-:W-:Y:S01]  /*4100*/  LOP3.LUT R121, R121, R120, RZ, 0x3c, !PT ;  /* 0x0000007879797212 */ /* 0x000fe200078e3cff */
[----:B------:R1:W4:Y:S01]  /*4110*/  @!P0 LDG.E.U16 R49, desc[UR6][R162.64] ;  /* 0x00000006a2318981 */ /* 0x000322000c1e1500 */
[----:B------:R-:W-:Y:S01]  /*4120*/  IMAD.WIDE R56, R76, 0x2, R128 ;  /* 0x000000024c387825 */ /* 0x000fe200078e0280 */
[----:B0-----:R-:W-:-:S02]  /*4130*/  PRMT R50, RZ, 0x7610, R50 ;  /* 0x00007610ff327816 */ /* 0x001fc40000000032 */
[----:B------:R0:W-:Y:S01]  /*4140*/  STS.U16 [R160+UR4+0xd00], R51 ;  /* 0x000d0033a0007988 */ /* 0x0001e20008000404 */
[----:B------:R-:W-:Y:S01]  /*4150*/  LOP3.LUT R120, R121, R120, RZ, 0x3c, !PT ;  /* 0x0000007879787212 */ /* 0x000fe200078e3cff */
[----:B-1----:R-:W-:Y:S02]  /*4160*/  IMAD.MOV.U32 R162, RZ, RZ, R119 ;  /* 0x000000ffffa27224 */ /* 0x002fe400078e0077 */
[----:B------:R1:W4:Y:S01]  /*4170*/  @!P0 LDG.E.U16 R50, desc[UR6][R56.64] ;  /* 0x0000000638328981 */ /* 0x000322000c1e1500 */
[----:B------:R-:W-:Y:S01]  /*4180*/  IMAD.MOV.U32 R163, RZ, RZ, R118 ;  /* 0x000000ffffa37224 */ /* 0x000fe200078e0076 */
[----:B------:R-:W-:Y:S02]  /*4190*/  LOP3.LUT R123, R123, R122, RZ, 0x3c, !PT ;  /* 0x0000007a7b7b7212 */ /* 0x000fe400078e3cff */
[----:B0-----:R-:W-:Y:S02]  /*41a0*/  PRMT R51, RZ, 0x7610, R51 ;  /* 0x00007610ff337816 */ /* 0x001fe40000000033 */
[----:B------:R-:W-:Y:S01]  /*41b0*/  LOP3.LUT R121, R121, R120, RZ, 0x3c, !PT ;  /* 0x0000007879797212 */ /* 0x000fe200078e3cff */
[----:B-1----:R-:W-:Y:S01]  /*41c0*/  IMAD.WIDE R56, R76, 0x2, R162 ;  /* 0x000000024c387825 */ /* 0x002fe200078e02a2 */
[----:B------:R-:W-:Y:S01]  /*41d0*/  LOP3.LUT R122, R123, R122, RZ, 0x3c, !PT ;  /* 0x0000007a7b7a7212 */ /* 0x000fe200078e3cff */
[----:B------:R0:W-:Y:S01]  /*41e0*/  STS.U16 [R160+UR4+0xf00], R46 ;  /* 0x000f002ea0007988 */ /* 0x0001e20008000404 */
[----:B------:R-:W-:-:S03]  /*41f0*/  LOP3.LUT R125, R125, R124, RZ, 0x3c, !PT ;  /* 0x0000007c7d7d7212 */ /* 0x000fc600078e3cff */
[----:B------:R1:W4:Y:S01]  /*4200*/  @!P0 LDG.E.U16 R51, desc[UR6][R56.64] ;  /* 0x0000000638338981 */ /* 0x000322000c1e1500 */
[----:B------:R-:W-:Y:S02]  /*4210*/  LOP3.LUT R123, R123, R122, RZ, 0x3c, !PT ;  /* 0x0000007a7b7b7212 */ /* 0x000fe400078e3cff */
[----:B0-----:R-:W-:Y:S01]  /*4220*/  PRMT R46, RZ, 0x7610, R46 ;  /* 0x00007610ff2e7816 */ /* 0x001fe2000000002e */
[----:B-1----:R-:W-:Y:S01]  /*4230*/  IMAD.WIDE R56, R76, 0x2, R120 ;  /* 0x000000024c387825 */ /* 0x002fe200078e0278 */
[C---:B------:R-:W-:Y:S02]  /*4240*/  LOP3.LUT R124, R125.reuse, R124, RZ, 0x3c, !PT ;  /* 0x0000007c7d7c7212 */ /* 0x040fe400078e3cff */
[----:B------:R-:W-:Y:S02]  /*4250*/  PRMT R119, RZ, 0x7610, R119 ;  /* 0x00007610ff777816 */ /* 0x000fe40000000077 */
[----:B------:R0:W4:Y:S01]  /*4260*/  @!P0 LDG.E.U16 R46, desc[UR6][R56.64] ;  /* 0x00000006382e8981 */ /* 0x000122000c1e1500 */
[----:B------:R-:W-:-:S02]  /*4270*/  LOP3.LUT R125, R125, R124, RZ, 0x3c, !PT ;  /* 0x0000007c7d7d7212 */ /* 0x000fc400078e3cff */
[----:B------:R-:W-:Y:S01]  /*4280*/  PRMT R161, RZ, 0x7610, R161 ;  /* 0x00007610ffa17816 */ /* 0x000fe200000000a1 */
[----:B0-----:R-:W-:-:S05]  /*4290*/  IMAD.WIDE R56, R76, 0x2, R122 ;  /* 0x000000024c387825 */ /* 0x001fca00078e027a */
[----:B------:R0:W4:Y:S02]  /*42a0*/  @!P0 LDG.E.U16 R119, desc[UR6][R56.64] ;  /* 0x0000000638778981 */ /* 0x000124000c1e1500 */
[----:B0-----:R-:W-:-:S05]  /*42b0*/  IMAD.WIDE R56, R76, 0x2, R124 ;  /* 0x000000024c387825 */ /* 0x001fca00078e027c */
[----:B------:R0:W4:Y:S04]  /*42c0*/  @!P0 LDG.E.U16 R161, desc[UR6][R56.64] ;  /* 0x0000000638a18981 */ /* 0x000128000c1e1500 */
[----:B------:R1:W-:Y:S04]  /*42d0*/  STS.U16 [R160+UR4+0x1100], R58 ;  /* 0x0011003aa0007988 */ /* 0x0003e80008000404 */
[----:B------:R5:W-:Y:S01]  /*42e0*/  STS.U16 [R160+UR4+0x1700], R47 ;  /* 0x0017002fa0007988 */ /* 0x000be20008000404 */
[----:B-1----:R-:W-:Y:S01]  /*42f0*/  LOP3.LUT R58, R34, 0x7, RZ, 0xc0, !PT ;  /* 0x00000007223a7812 */ /* 0x002fe200078ec0ff */
[----:B------:R-:W-:-:S02]  /*4300*/  IMAD.SHL.U32 R67, R67, 0x2, RZ ;  /* 0x0000000243437824 */ /* 0x000fc400078e00ff */
[----:B-----5:R-:W-:Y:S02]  /*4310*/  IMAD.SHL.U32 R47, R34, 0x2, RZ ;  /* 0x00000002222f7824 */ /* 0x020fe400078e00ff */
[----:B------:R-:W-:Y:S02]  /*4320*/  IMAD R58, R58, 0x110, RZ ;  /* 0x000001103a3a7824 */ /* 0x000fe400078e02ff */
[----:B------:R-:W-:Y:S01]  /*4330*/  IMAD.SHL.U32 R118, R34, 0x40, RZ ;  /* 0x0000004022767824 */ /* 0x000fe200078e00ff */
[----:B------:R1:W-:Y:S02]  /*4340*/  STS.U16 [R160+UR4+0x1f00], R48 ;  /* 0x001f0030a0007988 */ /* 0x0003e40008000404 */
[----:B------:R-:W-:Y:S02]  /*4350*/  LOP3.LUT R47, R58, 0x30, R47, 0x78, !PT ;  /* 0x000000303a2f7812 */ /* 0x000fe400078e782f */
[----:B------:R-:W-:Y:S02]  /*4360*/  STS.U16 [R160+UR4+0x1300], R59 ;  /* 0x0013003ba0007988 */ /* 0x000fe40008000404 */
[----:B------:R-:W-:-:S02]  /*4370*/  LOP3.LUT R118, R47, 0x800, R118, 0xf8, !PT ;  /* 0x000008002f767812 */ /* 0x000fc400078ef876 */
[C---:B------:R-:W-:Y:S02]  /*4380*/  LOP3.LUT R47, R67.reuse, 0x20, RZ, 0x3c, !PT ;  /* 0x00000020432f7812 */ /* 0x040fe400078e3cff */
[C---:B-1----:R-:W-:Y:S01]  /*4390*/  LOP3.LUT R48, R67.reuse, 0x10, RZ, 0x3c, !PT ;  /* 0x0000001043307812 */ /* 0x042fe200078e3cff */
[----:B------:R1:W-:Y:S01]  /*43a0*/  STS.U16 [R160+UR4+0x1500], R64 ;  /* 0x00150040a0007988 */ /* 0x0003e20008000404 */
[----:B0-----:R-:W-:-:S03]  /*43b0*/  LOP3.LUT R57, R67, 0x30, RZ, 0x3c, !PT ;  /* 0x0000003043397812 */ /* 0x001fc600078e3cff */
[----:B------:R-:W-:Y:S04]  /*43c0*/  STS.U16 [R160+UR4+0x1900], R65 ;  /* 0x00190041a0007988 */ /* 0x000fe80008000404 */
[----:B------:R-:W-:Y:S04]  /*43d0*/  STS.U16 [R160+UR4+0x1b00], R66 ;  /* 0x001b0042a0007988 */ /* 0x000fe80008000404 */
[----:B------:R-:W-:Y:S04]  /*43e0*/  STS.U16 [R160+UR4+0x1d00], R144 ;  /* 0x001d0090a0007988 */ /* 0x000fe80008000404 */
[----:B------:R-:W-:Y:S04]  /*43f0*/  STS.U16 [R67+UR4+0x2000], R145 ;  /* 0x0020009143007988 */ /* 0x000fe80008000404 */
[----:B------:R-:W-:Y:S01]  /*4400*/  STS.U16 [R67+UR4+0x2800], R146 ;  /* 0x0028009243007988 */ /* 0x000fe20008000404 */
[----:B-1----:R-:W-:-:S03]  /*4410*/  LOP3.LUT R64, R67, 0x60, RZ, 0x3c, !PT ;  /* 0x0000006043407812 */ /* 0x002fc600078e3cff */
[----:B--2---:R-:W-:Y:S04]  /*4420*/  STS.U16 [R67+UR4+0x3000], R155 ;  /* 0x0030009b43007988 */ /* 0x004fe80008000404 */
[----:B---3--:R-:W-:Y:S04]  /*4430*/  STS.U16 [R67+UR4+0x3800], R148 ;  /* 0x0038009443007988 */ /* 0x008fe80008000404 */
[----:B------:R0:W-:Y:S04]  /*4440*/  STS.U16 [R48+UR4+0x2100], R36 ;  /* 0x0021002430007988 */ /* 0x0001e80008000404 */
[----:B------:R1:W-:Y:S04]  /*4450*/  STS.U16 [R48+UR4+0x2900], R43 ;  /* 0x0029002b30007988 */ /* 0x0003e80008000404 */
[----:B------:R-:W-:Y:S01]  /*4460*/  STS.U16 [R48+UR4+0x3100], R157 ;  /* 0x0031009d30007988 */ /* 0x000fe20008000404 */
[----:B0-----:R-:W-:-:S03]  /*4470*/  LOP3.LUT R36, R67, 0x40, RZ, 0x3c, !PT ;  /* 0x0000004043247812 */ /* 0x001fc600078e3cff */
[----:B----4-:R-:W-:Y:S01]  /*4480*/  STS.U16 [R48+UR4+0x3900], R147 ;  /* 0x0039009330007988 */ /* 0x010fe20008000404 */
[----:B-1----:R-:W-:-:S03]  /*4490*/  LOP3.LUT R43, R67, 0x50, RZ, 0x3c, !PT ;  /* 0x00000050432b7812 */ /* 0x002fc600078e3cff */
[----:B------:R-:W-:Y:S04]  /*44a0*/  STS.U16 [R47+UR4+0x2200], R41 ;  /* 0x002200292f007988 */ /* 0x000fe80008000404 */
[----:B------:R-:W-:Y:S04]  /*44b0*/  STS.U16 [R47+UR4+0x2a00], R44 ;  /* 0x002a002c2f007988 */ /* 0x000fe80008000404 */
[----:B------:R-:W-:Y:S04]  /*44c0*/  STS.U16 [R47+UR4+0x3200], R158 ;  /* 0x0032009e2f007988 */ /* 0x000fe80008000404 */
[----:B------:R-:W-:Y:S04]  /*44d0*/  STS.U16 [R47+UR4+0x3a00], R49 ;  /* 0x003a00312f007988 */ /* 0x000fe80008000404 */
[----:B------:R0:W-:Y:S04]  /*44e0*/  STS.U16 [R57+UR4+0x2300], R42 ;  /* 0x0023002a39007988 */ /* 0x0001e80008000404 */
[----:B------:R-:W-:Y:S04]  /*44f0*/  STS.U16 [R57+UR4+0x2b00], R45 ;  /* 0x002b002d39007988 */ /* 0x000fe80008000404 */
[----:B------:R-:W-:Y:S01]  /*4500*/  STS.U16 [R57+UR4+0x3300], R156 ;  /* 0x0033009c39007988 */ /* 0x000fe20008000404 */
[----:B0-----:R-:W-:-:S03]  /*4510*/  LOP3.LUT R42, R67, 0x70, RZ, 0x3c, !PT ;  /* 0x00000070432a7812 */ /* 0x001fc600078e3cff */
[----:B------:R-:W-:Y:S04]  /*4520*/  STS.U16 [R57+UR4+0x3b00], R50 ;  /* 0x003b003239007988 */ /* 0x000fe80008000404 */
        /* <DEDUP_REMOVED lines=10> */
[----:B------:R0:W-:Y:S04]  /*45d0*/  STS.U16 [R64+UR4+0x3600], R77 ;  /* 0x0036004d40007988 */ /* 0x0001e80008000404 */
[----:B------:R-:W-:Y:S04]  /*45e0*/  STS.U16 [R64+UR4+0x3e00], R119 ;  /* 0x003e007740007988 */ /* 0x000fe80008000404 */
[----:B------:R-:W-:Y:S04]  /*45f0*/  STS.U16 [R42+UR4+0x2700], R38 ;  /* 0x002700262a007988 */ /* 0x000fe80008000404 */
[----:B------:R-:W-:Y:S04]  /*4600*/  STS.U16 [R42+UR4+0x2f00], R153 ;  /* 0x002f00992a007988 */ /* 0x000fe80008000404 */
[----:B------:R-:W-:Y:S04]  /*4610*/  STS.U16 [R42+UR4+0x3700], R149 ;  /* 0x003700952a007988 */ /* 0x000fe80008000404 */
[----:B------:R-:W-:Y:S01]  /*4620*/  STS.U16 [R42+UR4+0x3f00], R161 ;  /* 0x003f00a12a007988 */ /* 0x000fe20008000404 */
[----:B------:R-:W-:Y:S06]  /*4630*/  BAR.SYNC.DEFER_BLOCKING 0x0 ;  /* 0x0000000000007b1d */ /* 0x000fec0000010000 */
[----:B------:R-:W-:Y:S04]  /*4640*/  LDSM.16.MT88.4 R36, [R27] ;  /* 0x000000001b24783b */ /* 0x000fe80000004200 */
[----:B------:R-:W1:Y:S04]  /*4650*/  LDSM.16.M88.4 R56, [R118+UR4+0x2000] ;  /* 0x002000047638783b */ /* 0x000e680008000200 */
[----:B------:R-:W2:Y:S04]  /*4660*/  LDSM.16.M88.4 R44, [R118+UR4+0x3000] ;  /* 0x00300004762c783b */ /* 0x000ea80008000200 */
[----:B------:R-:W3:Y:S01]  /*4670*/  LDSM.16.MT88.4 R48, [R27+0x400] ;  /* 0x000400001b30783b */ /* 0x000ee20000004200 */
[----:B0-----:R-:W-:-:S03]  /*4680*/  LOP3.LUT R77, R118, 0x40, RZ, 0x3c, !PT ;  /* 0x00000040764d7812 */ /* 0x001fc600078e3cff */
[----:B------:R-:W-:Y:S04]  /*4690*/  LDSM.16.MT88.4 R64, [R27+0x800] ;  /* 0x000800001b40783b */ /* 0x000fe80000004200 */
[----:B------:R-:W-:Y:S01]  /*46a0*/  LDSM.16.M88.4 R40, [R77+UR4+0x3000] ;  /* 0x003000044d28783b */ /* 0x000fe20008000200 */
[C---:B-1----:R-:W-:Y:S06]  /*46b0*/  HMMA.16816.F32.BF16 R60, R36.reuse, R56, R60 ;  /* 0x00000038243c723c */ /* 0x042fec000004183c */
[----:B--2---:R-:W-:Y:S01]  /*46c0*/  HMMA.16816.F32.BF16 R52, R36, R44, R52 ;  /* 0x0000002c2434723c */ /* 0x004fe20000041834 */
[----:B------:R-:W0:-:S15]  /*46d0*/  LDSM.16.M88.4 R36, [R77+UR4+0x2000] ;  /* 0x002000044d24783b */ /* 0x000e1e0008000200 */
[----:B------:R-:W-:-:S02]  /*46e0*/  NOP ;  /* 0x0000000000007918 */ /* 0x000fc40000000000 */
[C---:B---3--:R-:W-:Y:S01]  /*46f0*/  HMMA.16816.F32.BF16 R60, R48.reuse, R58, R60 ;  /* 0x0000003a303c723c */ /* 0x048fe2000004183c */
[----:B------:R-:W-:Y:S05]  /*4700*/  LDSM.16.M88.4 R56, [R118+UR4+0x2080] ;  /* 0x002080047638783b */ /* 0x000fea0008000200 */
[----:B------:R-:W-:Y:S01]  /*4710*/  HMMA.16816.F32.BF16 R52, R48, R46, R52 ;  /* 0x0000002e3034723c */ /* 0x000fe20000041834 */
[----:B------:R-:W1:-:S15]  /*4720*/  LDSM.16.MT88.4 R44, [R27+0xc00] ;  /* 0x000c00001b2c783b */ /* 0x000e5e0000004200 */
[----:B------:R-:W-:-:S02]  /*4730*/  NOP ;  /* 0x0000000000007918 */ /* 0x000fc40000000000 */
[C---:B0-----:R-:W-:Y:S01]  /*4740*/  HMMA.16816.F32.BF16 R48, R64.reuse, R36, R60 ;  /* 0x000000244030723c */ /* 0x041fe2000004183c */
[----:B------:R-:W0:Y:S05]  /*4750*/  LDSM.16.MT88.4 R60, [R27+0x1000] ;  /* 0x001000001b3c783b */ /* 0x000e2a0000004200 */
[----:B------:R-:W-:Y:S01]  /*4760*/  HMMA.16816.F32.BF16 R64, R64, R40, R52 ;  /* 0x000000284040723c */ /* 0x000fe20000041834 */
[----:B------:R-:W2:-:S15]  /*4770*/  LDSM.16.M88.4 R52, [R118+UR4+0x3080] ;  /* 0x003080047634783b */ /* 0x000e9e0008000200 */
[----:B------:R-:W-:-:S02]  /*4780*/  NOP ;  /* 0x0000000000007918 */ /* 0x000fc40000000000 */
[C---:B-1----:R-:W-:Y:S01]  /*4790*/  HMMA.16816.F32.BF16 R48, R44.reuse, R38, R48 ;  /* 0x000000262c30723c */ /* 0x042fe20000041830 */
[----:B------:R-:W1:Y:S05]  /*47a0*/  LDSM.16.MT88.4 R36, [R27+0x1400] ;  /* 0x001400001b24783b */ /* 0x000e6a0000004200 */
[----:B------:R-:W-:Y:S01]  /*47b0*/  HMMA.16816.F32.BF16 R64, R44, R42, R64 ;  /* 0x0000002a2c40723c */ /* 0x000fe20000041840 */
[----:B------:R-:W-:-:S06]  /*47c0*/  IMAD.WIDE R40, R69, 0x2, R120 ;  /* 0x0000000245287825 */ /* 0x000fcc00078e0278 */
[----:B------:R-:W-:-:S04]  /*47d0*/  IMAD.WIDE R42, R69, 0x2, R122 ;  /* 0x00000002452a7825 */ /* 0x000fc800078e027a */
[----:B------:R-:W-:Y:S02]  /*47e0*/  IMAD.MOV.U32 R123, RZ, RZ, R42 ;  /* 0x000000ffff7b7224 */ /* 0x000fe400078e002a */
[----:B------:R-:W-:Y:S02]  /*47f0*/  IMAD.MOV.U32 R122, RZ, RZ, R43 ;  /* 0x000000ffff7a7224 */ /* 0x000fe400078e002b */
[----:B------:R-:W-:Y:S02]  /*4800*/  IMAD.MOV.U32 R121, RZ, RZ, R40 ;  /* 0x000000ffff797224 */ /* 0x000fe400078e0028 */
[----:B------:R-:W-:Y:S01]  /*4810*/  IMAD.MOV.U32 R120, RZ, RZ, R41 ;  /* 0x000000ffff787224 */ /* 0x000fe200078e0029 */
[----:B0-----:R-:W-:Y:S01]  /*4820*/  HMMA.16816.F32.BF16 R48, R60, R56, R48 ;  /* 0x000000383c30723c */ /* 0x001fe20000041830 */
[----:B------:R-:W-:-:S04]  /*4830*/  IMAD.WIDE R44, R69, 0x2, R124 ;  /* 0x00000002452c7825 */ /* 0x000fc800078e027c */
[C---:B------:R-:W-:Y:S01]  /*4840*/  IMAD.WIDE R42, R69.reuse, 0x2, R128 ;  /* 0x00000002452a7825 */ /* 0x040fe200078e0280 */
[----:B--2---:R-:W-:Y:S01]  /*4850*/  HMMA.16816.F32.BF16 R60, R60, R52, R64 ;  /* 0x000000343c3c723c */ /* 0x004fe20000041840 */
[----:B------:R-:W-:Y:S02]  /*4860*/  LDSM.16.M88.4 R64, [R77+UR4+0x3080] ;  /* 0x003080044d40783b */ /* 0x000fe40008000200 */
[----:B------:R-:W-:-:S04]  /*4870*/  IMAD.WIDE R40, R69, 0x2, R134 ;  /* 0x0000000245287825 */ /* 0x000fc800078e0286 */
[----:B------:R-:W-:Y:S02]  /*4880*/  IMAD.MOV.U32 R125, RZ, RZ, R44 ;  /* 0x000000ffff7d7224 */ /* 0x000fe400078e002c */
[----:B------:R-:W-:Y:S02]  /*4890*/  IMAD.MOV.U32 R124, RZ, RZ, R45 ;  /* 0x000000ffff7c7224 */ /* 0x000fe400078e002d */
[----:B------:R-:W-:Y:S01]  /*48a0*/  IMAD.MOV.U32 R129, RZ, RZ, R42 ;  /* 0x000000ffff817224 */ /* 0x000fe200078e002a */
[----:B------:R-:W-:Y:S01]  /*48b0*/  LDSM.16.M88.4 R44, [R77+UR4+0x2080] ;  /* 0x002080044d2c783b */ /* 0x000fe20008000200 */
[----:B------:R-:W-:Y:S02]  /*48c0*/  IMAD.MOV.U32 R57, RZ, RZ, R43 ;  /* 0x000000ffff397224 */ /* 0x000fe400078e002b */
[----:B------:R-:W-:Y:S02]  /*48d0*/  IMAD.MOV.U32 R128, RZ, RZ, R40 ;  /* 0x000000ffff807224 */ /* 0x000fe400078e0028 */
[----:B------:R-:W-:-:S02]  /*48e0*/  IMAD.MOV.U32 R56, RZ, RZ, R41 ;  /* 0x000000ffff387224 */ /* 0x000fc400078e0029 */
[----:B------:R-:W0:Y:S01]  /*48f0*/  LDSM.16.MT88.4 R40, [R27+0x1800] ;  /* 0x001800001b28783b */ /* 0x000e220000004200 */
[C---:B------:R-:W-:Y:S01]  /*4900*/  IMAD.WIDE R52, R69.reuse, 0x2, R130 ;  /* 0x0000000245347825 */ /* 0x040fe200078e0282 */
[C---:B-1----:R-:W-:Y:S03]  /*4910*/  HMMA.16816.F32.BF16 R48, R36.reuse, R58, R48 ;  /* 0x0000003a2430723c */ /* 0x042fe60000041830 */
[----:B------:R-:W-:Y:S02]  /*4920*/  IMAD.MOV.U32 R131, RZ, RZ, R52 ;  /* 0x000000ffff837224 */ /* 0x000fe400078e0034 */
[----:B------:R-:W-:Y:S01]  /*4930*/  IMAD.MOV.U32 R130, RZ, RZ, R53 ;  /* 0x000000ffff827224 */ /* 0x000fe200078e0035 */
[----:B------:R-:W-:Y:S01]  /*4940*/  HMMA.16816.F32.BF16 R60, R36, R54, R60 ;  /* 0x00000036243c723c */ /* 0x000fe2000004183c */
[----:B------:R-:W-:-:S04]  /*4950*/  IMAD.WIDE R52, R69, 0x2, R116 ;  /* 0x0000000245347825 */ /* 0x000fc800078e0274 */
[----:B------:R-:W-:Y:S02]  /*4960*/  IMAD.MOV.U32 R117, RZ, RZ, R52 ;  /* 0x000000ffff757224 */ /* 0x000fe400078e0034 */
[----:B------:R-:W-:Y:S02]  /*4970*/  IMAD.MOV.U32 R116, RZ, RZ, R53 ;  /* 0x000000ffff747224 */ /* 0x000fe400078e0035 */
[----:B------:R-:W1:Y:S01]  /*4980*/  LDSM.16.MT88.4 R52, [R27+0x1c00] ;  /* 0x001c00001b34783b */ /* 0x000e620000004200 */
[----:B------:R-:W-:-:S04]  /*4990*/  IMAD.WIDE R36, R69, 0x2, R114 ;  /* 0x0000000245247825 */ /* 0x000fc800078e0272 */
[----:B------:R-:W-:Y:S02]  /*49a0*/  IMAD.MOV.U32 R115, RZ, RZ, R36 ;  /* 0x000000ffff737224 */ /* 0x000fe400078e0024 */
[----:B------:R-:W-:Y:S02]  /*49b0*/  IMAD.MOV.U32 R114, RZ, RZ, R37 ;  /* 0x000000ffff727224 */ /* 0x000fe400078e0025 */
[----:B------:R-:W-:-:S04]  /*49c0*/  IMAD.WIDE R36, R69, 0x2, R108 ;  /* 0x0000000245247825 */ /* 0x000fc800078e026c */
[----:B------:R-:W-:-:S04]  /*49d0*/  IMAD.WIDE R38, R69, 0x2, R110 ;  /* 0x0000000245267825 */ /* 0x000fc800078e026e */
[----:B------:R-:W-:Y:S02]  /*49e0*/  IMAD.MOV.U32 R109, RZ, RZ, R36 ;  /* 0x000000ffff6d7224 */ /* 0x000fe400078e0024 */
[----:B------:R-:W-:Y:S01]  /*49f0*/  IMAD.MOV.U32 R108, RZ, RZ, R37 ;  /* 0x000000ffff6c7224 */ /* 0x000fe200078e0025 */
[----:B0-----:R-:W-:Y:S01]  /*4a00*/  HMMA.16816.F32.BF16 R48, R40, R44, R48 ;  /* 0x0000002c2830723c */ /* 0x001fe20000041830 */
[----:B------:R-:W-:-:S05]  /*4a10*/  IMAD.WIDE R36, R69, 0x2, R104 ;  /* 0x0000000245247825 */ /* 0x000fca00078e0268 */
[----:B------:R-:W-:Y:S01]  /*4a20*/  HMMA.16816.F32.BF16 R40, R40, R64, R60 ;  /* 0x000000402828723c */ /* 0x000fe2000004183c */
[----:B------:R-:W-:Y:S02]  /*4a30*/  IMAD.MOV.U32 R111, RZ, RZ, R38 ;  /* 0x000000ffff6f7224 */ /* 0x000fe400078e0026 */
[----:B------:R-:W-:Y:S02]  /*4a40*/  IMAD.MOV.U32 R110, RZ, RZ, R39 ;  /* 0x000000ffff6e7224 */ /* 0x000fe400078e0027 */
[----:B------:R-:W-:-:S04]  /*4a50*/  IMAD.WIDE R38, R69, 0x2, R106 ;  /* 0x0000000245267825 */ /* 0x000fc800078e026a */
[----:B------:R-:W-:Y:S02]  /*4a60*/  IMAD.MOV.U32 R105, RZ, RZ, R36 ;  /* 0x000000ffff697224 */ /* 0x000fe400078e0024 */
[----:B------:R-:W-:Y:S02]  /*4a70*/  IMAD.MOV.U32 R104, RZ, RZ, R37 ;  /* 0x000000ffff687224 */ /* 0x000fe400078e0025 */
[----:B------:R-:W-:Y:S02]  /*4a80*/  VIADD R75, R75, 0xffffffff ;  /* 0xffffffff4b4b7836 */ /* 0x000fe40000000000 */
[----:B------:R-:W-:-:S03]  /*4a90*/  IMAD.WIDE R36, R69, 0x2, R100 ;  /* 0x0000000245247825 */ /* 0x000fc600078e0264 */
[----:B------:R-:W-:Y:S01]  /*4aa0*/  ISETP.NE.U32.AND P0, PT, R75, RZ, PT ;  /* 0x000000ff4b00720c */ /* 0x000fe20003f05070 */
[----:B------:R-:W-:Y:S02]  /*4ab0*/  IMAD.MOV.U32 R107, RZ, RZ, R38 ;  /* 0x000000ffff6b7224 */ /* 0x000fe400078e0026 */
[----:B------:R-:W-:Y:S02]  /*4ac0*/  IMAD.MOV.U32 R106, RZ, RZ, R39 ;  /* 0x000000ffff6a7224 */ /* 0x000fe400078e0027 */
[----:B------:R-:W-:-:S04]  /*4ad0*/  IMAD.WIDE R38, R69, 0x2, R102 ;  /* 0x0000000245267825 */ /* 0x000fc800078e0266 */
        /* <DEDUP_REMOVED lines=8> */
[C---:B------:R-:W-:Y:S01]  /*4b60*/  IMAD.WIDE R36, R69.reuse, 0x2, R88 ;  /* 0x0000000245247825 */ /* 0x040fe200078e0258 */
[----:B-1----:R-:W-:Y:S03]  /*4b70*/  HMMA.16816.F32.BF16 R60, R52, R46, R48 ;  /* 0x0000002e343c723c */ /* 0x002fe60000041830 */
[----:B------:R-:W-:Y:S01]  /*4b80*/  IMAD.WIDE R134, R69, 0x2, R132 ;  /* 0x0000000245867825 */ /* 0x000fe200078e0284 */
[----:B------:R-:W-:-:S03]  /*4b90*/  UIADD3 UR5, UR5, -0x80, URZ ;  /* 0xffffff8005057890 */ /* 0x000fc6000fffe03f */
[C---:B------:R-:W-:Y:S01]  /*4ba0*/  IMAD.WIDE R136, R69.reuse, 0x2, R136 ;  /* 0x0000000245887825 */ /* 0x040fe200078e0288 */
[----:B------:R-:W-:Y:S03]  /*4bb0*/  HMMA.16816.F32.BF16 R52, R52, R66, R40 ;  /* 0x000000423434723c */ /* 0x000fe60000041828 */
[----:B------:R-:W-:Y:S02]  /*4bc0*/  IMAD.MOV.U32 R97, RZ, RZ, R38 ;  /* 0x000000ffff617224 */ /* 0x000fe400078e0026 */
[----:B------:R-:W-:Y:S02]  /*4bd0*/  IMAD.MOV.U32 R96, RZ, RZ, R39 ;  /* 0x000000ffff607224 */ /* 0x000fe400078e0027 */
[----:B------:R-:W-:-:S04]  /*4be0*/  IMAD.WIDE R138, R69, 0x2, R138 ;  /* 0x00000002458a7825 */ /* 0x000fc800078e028a */
[----:B------:R-:W-:-:S04]  /*4bf0*/  IMAD.WIDE R38, R69, 0x2, R90 ;  /* 0x0000000245267825 */ /* 0x000fc800078e025a */
[----:B------:R-:W-:Y:S02]  /*4c00*/  IMAD.MOV.U32 R89, RZ, RZ, R36 ;  /* 0x000000ffff597224 */ /* 0x000fe400078e0024 */
[----:B------:R-:W-:Y:S02]  /*4c10*/  IMAD.MOV.U32 R88, RZ, RZ, R37 ;  /* 0x000000ffff587224 */ /* 0x000fe400078e0025 */
[----:B------:R-:W-:-:S04]  /*4c20*/  IMAD.WIDE R162, R69, 0x2, R162 ;  /* 0x0000000245a27825 */ /* 0x000fc800078e02a2 */
[----:B------:R-:W-:-:S04]  /*4c30*/  IMAD.WIDE R142, R69, 0x2, R142 ;  /* 0x00000002458e7825 */ /* 0x000fc800078e028e */
[----:B------:R-:W-:-:S04]  /*4c40*/  IMAD.WIDE R58, R69, 0x2, R112 ;  /* 0x00000002453a7825 */ /* 0x000fc800078e0270 */
[----:B------:R-:W-:-:S04]  /*4c50*/  IMAD.WIDE R44, R69, 0x2, R94 ;  /* 0x00000002452c7825 */ /* 0x000fc800078e025e */
[----:B------:R-:W-:-:S04]  /*4c60*/  IMAD.WIDE R84, R69, 0x2, R84 ;  /* 0x0000000245547825 */ /* 0x000fc800078e0254 */
[----:B------:R-:W-:-:S04]  /*4c70*/  IMAD.WIDE R36, R69, 0x2, R82 ;  /* 0x0000000245247825 */ /* 0x000fc800078e0252 */
[----:B------:R-:W-:Y:S02]  /*4c80*/  IMAD.MOV.U32 R132, RZ, RZ, R135 ;  /* 0x000000ffff847224 */ /* 0x000fe400078e0087 */
[----:B------:R-:W-:Y:S02]  /*4c90*/  IMAD.MOV.U32 R135, RZ, RZ, R137 ;  /* 0x000000ffff877224 */ /* 0x000fe400078e0089 */
[----:B------:R-:W-:Y:S02]  /*4ca0*/  IMAD.MOV.U32 R133, RZ, RZ, R134 ;  /* 0x000000ffff857224 */ /* 0x000fe400078e0086 */
[----:B------:R-:W-:Y:S02]  /*4cb0*/  IMAD.MOV.U32 R137, RZ, RZ, R138 ;  /* 0x000000ffff897224 */ /* 0x000fe400078e008a */
[----:B------:R-:W-:Y:S02]  /*4cc0*/  IMAD.MOV.U32 R90, RZ, RZ, R39 ;  /* 0x000000ffff5a7224 */ /* 0x000fe400078e0027 */
[----:B------:R-:W-:-:S02]  /*4cd0*/  IMAD.MOV.U32 R119, RZ, RZ, R162 ;  /* 0x000000ffff777224 */ /* 0x000fc400078e00a2 */
[----:B------:R-:W-:Y:S02]  /*4ce0*/  IMAD.MOV.U32 R118, RZ, RZ, R163 ;  /* 0x000000ffff767224 */ /* 0x000fe400078e00a3 */
[----:B------:R-:W-:Y:S02]  /*4cf0*/  IMAD.MOV.U32 R134, RZ, RZ, R142 ;  /* 0x000000ffff867224 */ /* 0x000fe400078e008e */
[----:B------:R-:W-:Y:S02]  /*4d00*/  IMAD.MOV.U32 R77, RZ, RZ, R143 ;  /* 0x000000ffff4d7224 */ /* 0x000fe400078e008f */
[----:B------:R-:W-:-:S04]  /*4d10*/  IMAD.WIDE R140, R69, 0x2, R140 ;  /* 0x00000002458c7825 */ /* 0x000fc800078e028c */
[----:B------:R-:W-:Y:S02]  /*4d20*/  IMAD.MOV.U32 R138, RZ, RZ, R139 ;  /* 0x000000ffff8a7224 */ /* 0x000fe400078e008b */
[----:B------:R-:W-:-:S04]  /*4d30*/  IMAD.WIDE R126, R69, 0x2, R126 ;  /* 0x00000002457e7825 */ /* 0x000fc800078e027e */
[----:B------:R-:W-:Y:S02]  /*4d40*/  IMAD.MOV.U32 R113, RZ, RZ, R58 ;  /* 0x000000ffff717224 */ /* 0x000fe400078e003a */
[----:B------:R-:W-:Y:S02]  /*4d50*/  IMAD.MOV.U32 R112, RZ, RZ, R59 ;  /* 0x000000ffff707224 */ /* 0x000fe400078e003b */
[----:B------:R-:W-:Y:S02]  /*4d60*/  IMAD.MOV.U32 R95, RZ, RZ, R44 ;  /* 0x000000ffff5f7224 */ /* 0x000fe400078e002c */
        /* <DEDUP_REMOVED lines=9> */
[----:B------:R-:W-:Y:S01]  /*4e00*/  IMAD.WIDE R98, R68, 0x2, R98 ;  /* 0x0000000244627825 */ /* 0x000fe200078e0262 */
[----:B------:R-:W-:Y:S06]  /*4e10*/  @P0 BRA `(.L_x_1) ;  /* 0xffffffdc00800947 */ /* 0x000fec000383ffff */
[----:B------:R-:W-:Y:S02]  /*4e20*/  F2FP.BF16.F32.PACK_AB R55, R55, R63 ;  /* 0x0000003f3737723e */ /* 0x000fe400000010ff */
[----:B------:R-:W-:Y:S02]  /*4e30*/  F2FP.BF16.F32.PACK_AB R54, R54, R62 ;  /* 0x0000003e3636723e */ /* 0x000fe400000010ff */
[----:B------:R-:W-:Y:S02]  /*4e40*/  F2FP.BF16.F32.PACK_AB R53, R53, R61 ;  /* 0x0000003d3535723e */ /* 0x000fe400000010ff */
[----:B------:R-:W-:-:S07]  /*4e50*/  F2FP.BF16.F32.PACK_AB R52, R52, R60 ;  /* 0x0000003c3434723e */ /* 0x000fce00000010ff */
.L_x_0:
[----:B------:R-:W-:Y:S01]  /*4e60*/  BAR.SYNC.DEFER_BLOCKING 0x0 ;  /* 0x0000000000007b1d */ /* 0x000fe20000010000 */
[----:B------:R-:W-:Y:S02]  /*4e70*/  ISETP.NE.U32.AND P0, PT, R30, RZ, PT ;  /* 0x000000ff1e00720c */ /* 0x000fe40003f05070 */
[----:B------:R-:W-:Y:S02]  /*4e80*/  LOP3.LUT R31, R31, 0x40, RZ, 0xc0, !PT ;  /* 0x000000401f1f7812 */ /* 0x000fe400078ec0ff */
[----:B------:R-:W-:Y:S01]  /*4e90*/  SEL R3, RZ, 0x404, !P0 ;  /* 0x00000404ff037807 */ /* 0x000fe20004000000 */
[----:B------:R-:W-:Y:S01]  /*4ea0*/  ULDC UR5, c[0x0][0x244] ;  /* 0x0000910000057ab9 */ /* 0x000fe20000000800 */
[----:B------:R-:W-:Y:S01]  /*4eb0*/  LOP3.LUT R0, R34, 0x20, RZ, 0xc0, !PT ;  /* 0x0000002022007812 */ /* 0x000fe200078ec0ff */
[----:B------:R-:W-:Y:S01]  /*4ec0*/  ULDC.64 UR8, c[0x0][0x220] ;  /* 0x0000880000087ab9 */ /* 0x000fe20000000a00 */
[----:B------:R-:W-:Y:S01]  /*4ed0*/  SHF.R.S32.HI R2, RZ, 0x3, R34 ;  /* 0x00000003ff027819 */ /* 0x000fe20000011422 */
[----:B------:R-:W-:Y:S01]  /*4ee0*/  ULDC.64 UR10, c[0x0][0x228] ;  /* 0x00008a00000a7ab9 */ /* 0x000fe20000000a00 */
[----:B------:R-:W-:Y:S01]  /*4ef0*/  LOP3.LUT R32, R3, 0x3c, R32, 0x78, !PT ;  /* 0x0000003c03207812 */ /* 0x000fe200078e7820 */
[----:B------:R-:W-:Y:S01]  /*4f00*/  IMAD R31, R0, 0x8, R31 ;  /* 0x00000008001f7824 */ /* 0x000fe200078e021f */
[----:B------:R-:W-:-:S02]  /*4f10*/  SGXT R2, R2, 0x1 ;  /* 0x000000010202781a */ /* 0x000fc40000000200 */
[----:B------:R-:W-:Y:S01]  /*4f20*/  SHF.R.S32.HI R4, RZ, 0x4, R34 ;  /* 0x00000004ff047819 */ /* 0x000fe20000011422 */
[----:B------:R-:W-:Y:S01]  /*4f30*/  IMAD.IADD R31, R31, 0x1, R32 ;  /* 0x000000011f1f7824 */ /* 0x000fe200078e0220 */
[----:B------:R-:W-:Y:S02]  /*4f40*/  LOP3.LUT R2, R2, 0x240, RZ, 0xc0, !PT ;  /* 0x0000024002027812 */ /* 0x000fe400078ec0ff */
[----:B------:R-:W-:Y:S02]  /*4f50*/  SGXT R4, R4, 0x1 ;  /* 0x000000010404781a */ /* 0x000fe40000000200 */
[----:B------:R-:W-:Y:S02]  /*4f60*/  LOP3.LUT R29, R2, 0x38, R29, 0xf8, !PT ;  /* 0x00000038021d7812 */ /* 0x000fe400078ef81d */
[----:B------:R-:W-:Y:S01]  /*4f70*/  LOP3.LUT R2, R31, 0x40, RZ, 0x3c, !PT ;  /* 0x000000401f027812 */ /* 0x000fe200078e3cff */
[----:B------:R-:W-:Y:S01]  /*4f80*/  STS [R31+UR4], R52 ;  /* 0x000000341f007988 */ /* 0x000fe20008000804 */
[----:B------:R-:W-:-:S02]  /*4f90*/  LOP3.LUT R3, R4, 0x404, RZ, 0xc0, !PT ;  /* 0x0000040404037812 */ /* 0x000fc400078ec0ff */
[----:B------:R-:W-:Y:S01]  /*4fa0*/  SHF.R.U32.HI R11, RZ, 0x5, R34 ;  /* 0x00000005ff0b7819 */ /* 0x000fe20000011622 */
[----:B------:R-:W-:Y:S01]  /*4fb0*/  STS [R31+UR4+0x80], R53 ;  /* 0x000080351f007988 */ /* 0x000fe20008000804 */
[----:B------:R-:W-:Y:S01]  /*4fc0*/  ISETP.GE.AND P0, PT, R33, UR10, PT ;  /* 0x0000000a21007c0c */ /* 0x000fe2000bf06270 */
[----:B------:R-:W-:Y:S01]  /*4fd0*/  IMAD R3, R0, 0x4, R3 ;  /* 0x0000000400037824 */ /* 0x000fe200078e0203 */
[----:B------:R-:W-:Y:S01]  /*4fe0*/  SGXT.U32 R11, R11, 0x2 ;  /* 0x000000020b0b781a */ /* 0x000fe20000000000 */
[----:B------:R-:W-:Y:S01]  /*4ff0*/  STS [R2+UR4+0x200], R54 ;  /* 0x0002003602007988 */ /* 0x000fe20008000804 */
[----:B------:R-:W-:Y:S01]  /*5000*/  IMAD R0, R33, UR5, RZ ;  /* 0x0000000521007c24 */ /* 0x000fe2000f8e02ff */
[----:B------:R-:W-:Y:S01]  /*5010*/  ULDC UR5, c[0x0][0x248] ;  /* 0x0000920000057ab9 */ /* 0x000fe20000000800 */
[----:B------:R-:W-:Y:S01]  /*5020*/  LOP3.LUT R29, R3, R29, R30, 0xf6, !PT ;  /* 0x0000001d031d7212 */ /* 0x000fe200078ef61e */
[----:B------:R0:W-:Y:S01]  /*5030*/  STS [R2+UR4+0x280], R55 ;  /* 0x0002803702007988 */ /* 0x0001e20008000804 */
[----:B------:R-:W-:-:S02]  /*5040*/  LOP3.LUT R3, R28, R11, RZ, 0xfc, !PT ;  /* 0x0000000b1c037212 */ /* 0x000fc400078efcff */
[----:B------:R-:W-:Y:S01]  /*5050*/  LOP3.LUT R8, R29, 0x4, RZ, 0x3c, !PT ;  /* 0x000000041d087812 */ /* 0x000fe200078e3cff */
[----:B------:R-:W-:Y:S01]  /*5060*/  BAR.SYNC.DEFER_BLOCKING 0x0 ;  /* 0x0000000000007b1d */ /* 0x000fe20000010000 */
[----:B------:R-:W-:Y:S02]  /*5070*/  LEA R16, P1, R0, UR8, 0x1 ;  /* 0x0000000800107c11 */ /* 0x000fe4000f8208ff */
[----:B------:R-:W-:Y:S02]  /*5080*/  LEA.HI R5, R34, 0x1c, RZ, 0x1b ;  /* 0x0000001c22057811 */ /* 0x000fe400078fd8ff */
[----:B------:R-:W-:Y:S02]  /*5090*/  LEA.HI.X.SX32 R17, R0, UR9, 0x1, P1 ;  /* 0x0000000900117c11 */ /* 0x000fe400088f0eff */
[C---:B0-----:R-:W-:Y:S02]  /*50a0*/  LOP3.LUT R2, R28.reuse, 0x4, R11, 0xfe, !PT ;  /* 0x000000041c027812 */ /* 0x041fe400078efe0b */
[C---:B------:R-:W-:Y:S01]  /*50b0*/  ISETP.LT.AND P1, PT, R3.reuse, UR11, !P0 ;  /* 0x0000000b03007c0c */ /* 0x040fe2000c721270 */
[----:B------:R-:W-:Y:S01]  /*50c0*/  IMAD R3, R3, UR5, RZ ;  /* 0x0000000503037c24 */ /* 0x000fe2000f8e02ff */
[----:B------:R-:W-:Y:S01]  /*50d0*/  LOP3.LUT R0, R28, R5, RZ, 0xfc, !PT ;  /* 0x000000051c007212 */ /* 0x000fe200078efcff */
[C---:B------:R-:W-:Y:S01]  /*50e0*/  IMAD R5, R2.reuse, UR5, RZ ;  /* 0x0000000502057c24 */ /* 0x040fe2000f8e02ff */
[----:B------:R-:W-:-:S02]  /*50f0*/  ISETP.LT.AND P4, PT, R2, UR11, !P0 ;  /* 0x0000000b02007c0c */ /* 0x000fc4000c781270 */
[-C--:B------:R-:W-:Y:S01]  /*5100*/  LEA R2, P2, R3, R16.reuse, 0x1 ;  /* 0x0000001003027211 */ /* 0x080fe200078408ff */
[----:B------:R-:W-:Y:S01]  /*5110*/  IMAD R15, R0, UR5, RZ ;  /* 0x00000005000f7c24 */ /* 0x000fe2000f8e02ff */
[C-C-:B------:R-:W-:Y:S02]  /*5120*/  LOP3.LUT R7, R28.reuse, 0xc, R11.reuse, 0xfe, !PT ;  /* 0x0000000c1c077812 */ /* 0x140fe400078efe0b */
[----:B------:R-:W-:Y:S02]  /*5130*/  LEA R4, P3, R5, R16, 0x1 ;  /* 0x0000001005047211 */ /* 0x000fe400078608ff */
[----:B------:R-:W-:Y:S01]  /*5140*/  LEA.HI.X.SX32 R3, R3, R17, 0x1, P2 ;  /* 0x0000001103037211 */ /* 0x000fe200010f0eff */
[----:B------:R-:W-:Y:S01]  /*5150*/  IMAD R10, R7, UR5, RZ ;  /* 0x00000005070a7c24 */ /* 0x000fe2000f8e02ff */
[C-C-:B------:R-:W-:Y:S01]  /*5160*/  LOP3.LUT R6, R28.reuse, 0x10, R11.reuse, 0xfe, !PT ;  /* 0x000000101c067812 */ /* 0x140fe200078efe0b */
[----:B------:R-:W0:Y:S01]  /*5170*/  LDS R19, [R29+UR4] ;  /* 0x000000041d137984 */ /* 0x000e220008000800 */
[----:B------:R-:W-:-:S02]  /*5180*/  LOP3.LUT R13, R28, 0x18, R11, 0xfe, !PT ;  /* 0x000000181c0d7812 */ /* 0x000fc400078efe0b */
[C-C-:B------:R-:W-:Y:S01]  /*5190*/  LOP3.LUT R9, R28.reuse, 0x14, R11.reuse, 0xfe, !PT ;  /* 0x000000141c097812 */ /* 0x140fe200078efe0b */
[----:B------:R-:W1:Y:S01]  /*51a0*/  LDS R21, [R8+UR4] ;  /* 0x0000000408157984 */ /* 0x000e620008000800 */
[----:B------:R-:W-:Y:S01]  /*51b0*/  LEA.HI.X.SX32 R5, R5, R17, 0x1, P3 ;  /* 0x0000001105057211 */ /* 0x000fe200018f0eff */
[----:B------:R-:W-:Y:S01]  /*51c0*/  IMAD R14, R13, UR5, RZ ;  /* 0x000000050d0e7c24 */ /* 0x000fe2000f8e02ff */
[----:B------:R-:W-:Y:S01]  /*51d0*/  LOP3.LUT R28, R28, 0x8, R11, 0xfe, !PT ;  /* 0x000000081c1c7812 */ /* 0x000fe200078efe0b */
[----:B------:R-:W2:Y:S01]  /*51e0*/  LDS R29, [R29+UR4+0x100] ;  /* 0x000100041d1d7984 */ /* 0x000ea20008000800 */
[C---:B------:R-:W-:Y:S01]  /*51f0*/  IMAD R11, R6.reuse, UR5, RZ ;  /* 0x00000005060b7c24 */ /* 0x040fe2000f8e02ff */
[----:B------:R-:W-:Y:S01]  /*5200*/  ISETP.LT.AND P3, PT, R6, UR11, !P0 ;  /* 0x0000000b06007c0c */ /* 0x000fe2000c761270 */
[----:B------:R-:W-:Y:S01]  /*5210*/  IMAD R12, R9, UR5, RZ ;  /* 0x00000005090c7c24 */ /* 0x000fe2000f8e02ff */
[----:B------:R3:W4:Y:S01]  /*5220*/  LDS R23, [R8+UR4+0x100] ;  /* 0x0001000408177984 */ /* 0x0007220008000800 */
[C---:B------:R-:W-:Y:S01]  /*5230*/  ISETP.LT.AND P5, PT, R28.reuse, UR11, !P0 ;  /* 0x0000000b1c007c0c */ /* 0x040fe2000c7a1270 */
[----:B------:R-:W-:-:S05]  /*5240*/  IMAD R28, R28, UR5, RZ ;  /* 0x000000051c1c7c24 */ /* 0x000fca000f8e02ff */
[CC--:B------:R-:W-:Y:S01]  /*5250*/  LEA R6, P6, R28.reuse, R16.reuse, 0x1 ;  /* 0x000000101c067211 */ /* 0x0c0fe200078c08ff */
[----:B0-----:R0:W-:Y:S04]  /*5260*/  @P1 STG.E.U16 desc[UR6][R2.64], R19 ;  /* 0x0000001302001986 */ /* 0x0011e8000c101506 */
[----:B-1----:R1:W-:Y:S01]  /*5270*/  @P4 STG.E.U16 desc[UR6][R4.64], R21 ;  /* 0x0000001504004986 */ /* 0x0023e2000c101506 */
[----:B------:R-:W-:Y:S02]  /*5280*/  ISETP.LT.AND P4, PT, R7, UR11, !P0 ;  /* 0x0000000b07007c0c */ /* 0x000fe4000c781270 */
[----:B------:R-:W-:Y:S02]  /*5290*/  LEA.HI.X.SX32 R7, R28, R17, 0x1, P6 ;  /* 0x000000111c077211 */ /* 0x000fe400030f0eff */
[----:B---3--:R-:W-:-:S02]  /*52a0*/  LEA R8, P6, R12, R16, 0x1 ;  /* 0x000000100c087211 */ /* 0x008fc400078c08ff */
[CC--:B0-----:R-:W-:Y:S01]  /*52b0*/  LEA R2, P1, R10.reuse, R16.reuse, 0x1 ;  /* 0x000000100a027211 */ /* 0x0c1fe200078208ff */
[----:B--2---:R0:W-:Y:S01]  /*52c0*/  @P5 STG.E.U16 desc[UR6][R6.64], R29 ;  /* 0x0000001d06005986 */ /* 0x0041e2000c101506 */
[----:B------:R-:W-:Y:S02]  /*52d0*/  PRMT R19, R19, 0x7632, R19 ;  /* 0x0000763213137816 */ /* 0x000fe40000000013 */
[CC--:B-1----:R-:W-:Y:S02]  /*52e0*/  LEA R4, P2, R11.reuse, R16.reuse, 0x1 ;  /* 0x000000100b047211 */ /* 0x0c2fe400078408ff */
[-C--:B------:R-:W-:Y:S02]  /*52f0*/  LEA.HI.X.SX32 R3, R10, R17.reuse, 0x1, P1 ;  /* 0x000000110a037211 */ /* 0x080fe400008f0eff */
[C---:B------:R-:W-:Y:S02]  /*5300*/  LEA R10, P1, R14.reuse, R16, 0x1 ;  /* 0x000000100e0a7211 */ /* 0x040fe400078208ff */
[-C--:B------:R-:W-:Y:S01]  /*5310*/  LEA.HI.X.SX32 R5, R11, R17.reuse, 0x1, P2 ;  /* 0x000000110b057211 */ /* 0x080fe200010f0eff */
[----:B----4-:R0:W-:Y:S01]  /*5320*/  @P4 STG.E.U16 desc[UR6][R2.64], R23 ;  /* 0x0000001702004986 */ /* 0x0101e2000c101506 */
[----:B------:R-:W-:-:S02]  /*5330*/  LEA.HI.X.SX32 R11, R14, R17, 0x1, P1 ;  /* 0x000000110e0b7211 */ /* 0x000fc400008f0eff */
[----:B------:R-:W-:Y:S01]  /*5340*/  ISETP.LT.AND P2, PT, R9, UR11, !P0 ;  /* 0x0000000b09007c0c */ /* 0x000fe2000c741270 */
[----:B------:R0:W-:Y:S01]  /*5350*/  @P3 STG.E.U16 desc[UR6][R4.64], R19 ;  /* 0x0000001304003986 */ /* 0x0001e2000c101506 */
[----:B------:R-:W-:Y:S02]  /*5360*/  ISETP.LT.AND P1, PT, R0, UR11, !P0 ;  /* 0x0000000b00007c0c */ /* 0x000fe4000c721270 */
[----:B------:R-:W-:Y:S02]  /*5370*/  ISETP.LT.AND P0, PT, R13, UR11, !P0 ;  /* 0x0000000b0d007c0c */ /* 0x000fe4000c701270 */
[----:B------:R-:W-:Y:S02]  /*5380*/  LEA.HI.X.SX32 R9, R12, R17, 0x1, P6 ;  /* 0x000000110c097211 */ /* 0x000fe400030f0eff */
[----:B------:R-:W-:Y:S02]  /*5390*/  PRMT R21, R21, 0x7632, R21 ;  /* 0x0000763215157816 */ /* 0x000fe40000000015 */
[----:B------:R-:W-:-:S02]  /*53a0*/  PRMT R0, R29, 0x7632, R0 ;  /* 0x000076321d007816 */ /* 0x000fc40000000000 */
[C---:B------:R-:W-:Y:S01]  /*53b0*/  LEA R12, P6, R15.reuse, R16, 0x1 ;  /* 0x000000100f0c7211 */ /* 0x040fe200078c08ff */
[----:B------:R0:W-:Y:S03]  /*53c0*/  @P2 STG.E.U16 desc[UR6][R8.64], R21 ;  /* 0x0000001508002986 */ /* 0x0001e6000c101506 */
[----:B------:R-:W-:Y:S01]  /*53d0*/  LEA.HI.X.SX32 R13, R15, R17, 0x1, P6 ;  /* 0x000000110f0d7211 */ /* 0x000fe200030f0eff */
[----:B------:R0:W-:Y:S01]  /*53e0*/  @P0 STG.E.U16 desc[UR6][R10.64], R0 ;  /* 0x000000000a000986 */ /* 0x0001e2000c101506 */
[----:B------:R-:W-:Y:S07]  /*53f0*/  @!P1 EXIT ;  /* 0x000000000000994d */ /* 0x000fee0003800000 */
[----:B0-----:R-:W-:-:S05]  /*5400*/  PRMT R6, R23, 0x7632, R6 ;  /* 0x0000763217067816 */ /* 0x001fca0000000006 */
[----:B------:R-:W-:Y:S01]  /*5410*/  STG.E.U16 desc[UR6][R12.64], R6 ;  /* 0x000000060c007986 */ /* 0x000fe2000c101506 */
[----:B------:R-:W-:Y:S05]  /*5420*/  EXIT ;  /* 0x000000000000794d */ /* 0x000fea0003800000 */
.L_x_2:
[----:B------:R-:W-:-:S00]  /*5430*/  BRA `(.L_x_2) ;  /* 0xfffffffc00fc7947 */ /* 0x000fc0000383ffff */
[----:B------:R-:W-:-:S00]  /*5440*/  NOP ;  /* 0x0000000000007918 */ /* 0x000fc00000000000 */
        /* <DEDUP_REMOVED lines=11> */
.L_x_3:


//--------------------- .nv.shared.matmul_kernel  --------------------------
	.section	.nv.shared.matmul_kernel,"aw",@nobits
	.sectionflags	@""
	.align	16
	.zero		1024


//--------------------- .nv.shared.reserved.0     --------------------------
	.section	.nv.shared.reserved.0,"aw",@nobits
	.weak		__nv_reservedSMEM_offset_0_alias
	.size		__nv_reservedSMEM_offset_0_alias, 0, 0
	.other		__nv_reservedSMEM_offset_0_alias,@"STO_CUDA_RESERVED_SHARED STV_DEFAULT"
__nv_reservedSMEM_offset_0_alias:
	.zero		0


//--------------------- .nv.constant0.matmul_kernel --------------------------
	.section	.nv.constant0.matmul_kernel,"a",@progbits
	.sectionflags	@""
	.align	4
.nv.constant0.matmul_kernel:
	.zero		608


//--------------------- SYMBOLS --------------------------

	.type		.nv.reservedSmem.offset0,@object
	.size		.nv.reservedSmem.offset0,0x4
